//
// Generated by NVIDIA NVVM Compiler
//
// Compiler Build ID: CL-36424714
// Cuda compilation tools, release 13.0, V13.0.88
// Based on NVVM 20.0.0
//

.version 9.0
.target sm_100
.address_size 64

	// .globl	_Z12maxArray_gpuPfiS_
.extern .shared .align 16 .b8 max_s[];
.extern .shared .align 16 .b8 sum_s[];

.visible .entry _Z12maxArray_gpuPfiS_(
	.param .u64 .ptr .align 1 _Z12maxArray_gpuPfiS__param_0,
	.param .u32 _Z12maxArray_gpuPfiS__param_1,
	.param .u64 .ptr .align 1 _Z12maxArray_gpuPfiS__param_2
)
{
	.reg .pred 	%p<7>;
	.reg .b32 	%r<17>;
	.reg .b32 	%f<9>;
	.reg .b64 	%rd<11>;

	ld.param.u64 	%rd3, [_Z12maxArray_gpuPfiS__param_0];
	ld.param.u32 	%r9, [_Z12maxArray_gpuPfiS__param_1];
	ld.param.u64 	%rd2, [_Z12maxArray_gpuPfiS__param_2];
	cvta.to.global.u64 	%rd1, %rd3;
	mov.u32 	%r1, %tid.x;
	mov.u32 	%r16, %ntid.x;
	mov.u32 	%r3, %ctaid.x;
	mul.lo.s32 	%r10, %r16, %r3;
	shl.b32 	%r11, %r10, 1;
	add.s32 	%r4, %r11, %r1;
	setp.ge.s32 	%p1, %r4, %r9;
	shl.b32 	%r12, %r1, 2;
	mov.u32 	%r13, max_s;
	add.s32 	%r5, %r13, %r12;
	@%p1 bra 	$L__BB0_2;
	mul.wide.s32 	%rd4, %r4, 4;
	add.s64 	%rd5, %rd1, %rd4;
	ld.global.f32 	%f1, [%rd5];
	st.shared.f32 	[%r5], %f1;
$L__BB0_2:
	add.s32 	%r6, %r4, %r16;
	setp.ge.u32 	%p2, %r6, %r9;
	@%p2 bra 	$L__BB0_4;
	ld.shared.f32 	%f2, [%r5];
	mul.wide.u32 	%rd6, %r6, 4;
	add.s64 	%rd7, %rd1, %rd6;
	ld.global.f32 	%f3, [%rd7];
	max.f32 	%f4, %f2, %f3;
	st.shared.f32 	[%r5], %f4;
$L__BB0_4:
	setp.lt.u32 	%p3, %r16, 2;
	@%p3 bra 	$L__BB0_8;
$L__BB0_5:
	shr.u32 	%r8, %r16, 1;
	bar.sync 	0;
	setp.ge.u32 	%p4, %r1, %r8;
	@%p4 bra 	$L__BB0_7;
	ld.shared.f32 	%f5, [%r5];
	shl.b32 	%r14, %r8, 2;
	add.s32 	%r15, %r5, %r14;
	ld.shared.f32 	%f6, [%r15];
	max.f32 	%f7, %f5, %f6;
	st.shared.f32 	[%r5], %f7;
$L__BB0_7:
	setp.gt.u32 	%p5, %r16, 3;
	mov.u32 	%r16, %r8;
	@%p5 bra 	$L__BB0_5;
$L__BB0_8:
	setp.ne.s32 	%p6, %r1, 0;
	@%p6 bra 	$L__BB0_10;
	ld.shared.f32 	%f8, [max_s];
	cvta.to.global.u64 	%rd8, %rd2;
	mul.wide.u32 	%rd9, %r3, 4;
	add.s64 	%rd10, %rd8, %rd9;
	st.global.f32 	[%rd10], %f8;
$L__BB0_10:
	ret;

}
	// .globl	_Z12expArray_gpuPfiS_
.visible .entry _Z12expArray_gpuPfiS_(
	.param .u64 .ptr .align 1 _Z12expArray_gpuPfiS__param_0,
	.param .u32 _Z12expArray_gpuPfiS__param_1,
	.param .u64 .ptr .align 1 _Z12expArray_gpuPfiS__param_2
)
{
	.reg .pred 	%p<3>;
	.reg .b32 	%r<13>;
	.reg .b32 	%f<14>;
	.reg .b64 	%rd<8>;

	ld.param.u64 	%rd3, [_Z12expArray_gpuPfiS__param_0];
	ld.param.u32 	%r6, [_Z12expArray_gpuPfiS__param_1];
	ld.param.u64 	%rd4, [_Z12expArray_gpuPfiS__param_2];
	mov.u32 	%r7, %tid.x;
	mov.u32 	%r1, %ntid.x;
	mov.u32 	%r8, %ctaid.x;
	mad.lo.s32 	%r12, %r1, %r8, %r7;
	setp.ge.s32 	%p1, %r12, %r6;
	@%p1 bra 	$L__BB1_3;
	mov.u32 	%r9, %nctaid.x;
	mul.lo.s32 	%r3, %r9, %r1;
	cvta.to.global.u64 	%rd1, %rd3;
	cvta.to.global.u64 	%rd2, %rd4;
$L__BB1_2:
	mul.wide.s32 	%rd5, %r12, 4;
	add.s64 	%rd6, %rd1, %rd5;
	ld.global.f32 	%f1, [%rd6];
	fma.rn.f32 	%f2, %f1, 0f3BBB989D, 0f3F000000;
	cvt.sat.f32.f32 	%f3, %f2;
	mov.f32 	%f4, 0f4B400001;
	mov.f32 	%f5, 0f437C0000;
	fma.rm.f32 	%f6, %f3, %f5, %f4;
	add.f32 	%f7, %f6, 0fCB40007F;
	neg.f32 	%f8, %f7;
	fma.rn.f32 	%f9, %f1, 0f3FB8AA3B, %f8;
	fma.rn.f32 	%f10, %f1, 0f32A57060, %f9;
	mov.b32 	%r10, %f6;
	shl.b32 	%r11, %r10, 23;
	mov.b32 	%f11, %r11;
	ex2.approx.ftz.f32 	%f12, %f10;
	mul.f32 	%f13, %f12, %f11;
	add.s64 	%rd7, %rd2, %rd5;
	st.global.f32 	[%rd7], %f13;
	add.s32 	%r12, %r12, %r3;
	setp.lt.s32 	%p2, %r12, %r6;
	@%p2 bra 	$L__BB1_2;
$L__BB1_3:
	ret;

}
	// .globl	_Z12sumArray_gpuPfiS_
.visible .entry _Z12sumArray_gpuPfiS_(
	.param .u64 .ptr .align 1 _Z12sumArray_gpuPfiS__param_0,
	.param .u32 _Z12sumArray_gpuPfiS__param_1,
	.param .u64 .ptr .align 1 _Z12sumArray_gpuPfiS__param_2
)
{
	.reg .pred 	%p<7>;
	.reg .b32 	%r<18>;
	.reg .b32 	%f<12>;
	.reg .b64 	%rd<9>;

	ld.param.u64 	%rd3, [_Z12sumArray_gpuPfiS__param_0];
	ld.param.u32 	%r8, [_Z12sumArray_gpuPfiS__param_1];
	ld.param.u64 	%rd2, [_Z12sumArray_gpuPfiS__param_2];
	cvta.to.global.u64 	%rd1, %rd3;
	mov.u32 	%r1, %tid.x;
	mov.u32 	%r17, %ntid.x;
	mov.u32 	%r9, %ctaid.x;
	mul.lo.s32 	%r10, %r17, %r9;
	shl.b32 	%r11, %r10, 1;
	add.s32 	%r3, %r11, %r1;
	shl.b32 	%r12, %r1, 2;
	mov.u32 	%r13, sum_s;
	add.s32 	%r4, %r13, %r12;
	mov.b32 	%r14, 0;
	st.shared.u32 	[%r4], %r14;
	setp.ge.s32 	%p1, %r3, %r8;
	mov.f32 	%f11, 0f00000000;
	@%p1 bra 	$L__BB2_2;
	mul.wide.s32 	%rd4, %r3, 4;
	add.s64 	%rd5, %rd1, %rd4;
	ld.global.f32 	%f11, [%rd5];
	st.shared.f32 	[%r4], %f11;
$L__BB2_2:
	add.s32 	%r5, %r3, %r17;
	setp.ge.u32 	%p2, %r5, %r8;
	@%p2 bra 	$L__BB2_4;
	mul.wide.u32 	%rd6, %r5, 4;
	add.s64 	%rd7, %rd1, %rd6;
	ld.global.f32 	%f4, [%rd7];
	add.f32 	%f5, %f4, %f11;
	st.shared.f32 	[%r4], %f5;
$L__BB2_4:
	setp.lt.u32 	%p3, %r17, 2;
	@%p3 bra 	$L__BB2_8;
$L__BB2_5:
	shr.u32 	%r7, %r17, 1;
	bar.sync 	0;
	setp.ge.u32 	%p4, %r1, %r7;
	@%p4 bra 	$L__BB2_7;
	shl.b32 	%r15, %r7, 2;
	add.s32 	%r16, %r4, %r15;
	ld.shared.f32 	%f6, [%r16];
	ld.shared.f32 	%f7, [%r4];
	add.f32 	%f8, %f6, %f7;
	st.shared.f32 	[%r4], %f8;
$L__BB2_7:
	setp.gt.u32 	%p5, %r17, 3;
	mov.u32 	%r17, %r7;
	@%p5 bra 	$L__BB2_5;
$L__BB2_8:
	setp.ne.s32 	%p6, %r1, 0;
	@%p6 bra 	$L__BB2_10;
	ld.shared.f32 	%f9, [sum_s];
	cvta.to.global.u64 	%rd8, %rd2;
	atom.global.add.f32 	%f10, [%rd8], %f9;
$L__BB2_10:
	ret;

}
	// .globl	_Z18substractArray_gpuPffS_i
.visible .entry _Z18substractArray_gpuPffS_i(
	.param .u64 .ptr .align 1 _Z18substractArray_gpuPffS_i_param_0,
	.param .f32 _Z18substractArray_gpuPffS_i_param_1,
	.param .u64 .ptr .align 1 _Z18substractArray_gpuPffS_i_param_2,
	.param .u32 _Z18substractArray_gpuPffS_i_param_3
)
{
	.reg .pred 	%p<3>;
	.reg .b32 	%r<11>;
	.reg .b32 	%f<4>;
	.reg .b64 	%rd<8>;

	ld.param.u64 	%rd3, [_Z18substractArray_gpuPffS_i_param_0];
	ld.param.f32 	%f1, [_Z18substractArray_gpuPffS_i_param_1];
	ld.param.u64 	%rd4, [_Z18substractArray_gpuPffS_i_param_2];
	ld.param.u32 	%r6, [_Z18substractArray_gpuPffS_i_param_3];
	mov.u32 	%r7, %tid.x;
	mov.u32 	%r1, %ntid.x;
	mov.u32 	%r8, %ctaid.x;
	mad.lo.s32 	%r10, %r1, %r8, %r7;
	setp.ge.s32 	%p1, %r10, %r6;
	@%p1 bra 	$L__BB3_3;
	mov.u32 	%r9, %nctaid.x;
	mul.lo.s32 	%r3, %r9, %r1;
	cvta.to.global.u64 	%rd1, %rd3;
	cvta.to.global.u64 	%rd2, %rd4;
$L__BB3_2:
	mul.wide.s32 	%rd5, %r10, 4;
	add.s64 	%rd6, %rd1, %rd5;
	ld.global.f32 	%f2, [%rd6];
	sub.f32 	%f3, %f2, %f1;
	add.s64 	%rd7, %rd2, %rd5;
	st.global.f32 	[%rd7], %f3;
	add.s32 	%r10, %r10, %r3;
	setp.lt.s32 	%p2, %r10, %r6;
	@%p2 bra 	$L__BB3_2;
$L__BB3_3:
	ret;

}
	// .globl	_Z15divideArray_gpuPffS_i
.visible .entry _Z15divideArray_gpuPffS_i(
	.param .u64 .ptr .align 1 _Z15divideArray_gpuPffS_i_param_0,
	.param .f32 _Z15divideArray_gpuPffS_i_param_1,
	.param .u64 .ptr .align 1 _Z15divideArray_gpuPffS_i_param_2,
	.param .u32 _Z15divideArray_gpuPffS_i_param_3
)
{
	.reg .pred 	%p<3>;
	.reg .b32 	%r<11>;
	.reg .b32 	%f<4>;
	.reg .b64 	%rd<8>;

	ld.param.u64 	%rd3, [_Z15divideArray_gpuPffS_i_param_0];
	ld.param.f32 	%f1, [_Z15divideArray_gpuPffS_i_param_1];
	ld.param.u64 	%rd4, [_Z15divideArray_gpuPffS_i_param_2];
	ld.param.u32 	%r6, [_Z15divideArray_gpuPffS_i_param_3];
	mov.u32 	%r7, %tid.x;
	mov.u32 	%r1, %ntid.x;
	mov.u32 	%r8, %ctaid.x;
	mad.lo.s32 	%r10, %r1, %r8, %r7;
	setp.ge.s32 	%p1, %r10, %r6;
	@%p1 bra 	$L__BB4_3;
	mov.u32 	%r9, %nctaid.x;
	mul.lo.s32 	%r3, %r9, %r1;
	cvta.to.global.u64 	%rd1, %rd3;
	cvta.to.global.u64 	%rd2, %rd4;
$L__BB4_2:
	mul.wide.s32 	%rd5, %r10, 4;
	add.s64 	%rd6, %rd1, %rd5;
	ld.global.f32 	%f2, [%rd6];
	div.rn.f32 	%f3, %f2, %f1;
	add.s64 	%rd7, %rd2, %rd5;
	st.global.f32 	[%rd7], %f3;
	add.s32 	%r10, %r10, %r3;
	setp.lt.s32 	%p2, %r10, %r6;
	@%p2 bra 	$L__BB4_2;
$L__BB4_3:
	ret;

}
	// .globl	_Z15sumExpArray_gpuPfiS_S_f
.visible .entry _Z15sumExpArray_gpuPfiS_S_f(
	.param .u64 .ptr .align 1 _Z15sumExpArray_gpuPfiS_S_f_param_0,
	.param .u32 _Z15sumExpArray_gpuPfiS_S_f_param_1,
	.param .u64 .ptr .align 1 _Z15sumExpArray_gpuPfiS_S_f_param_2,
	.param .u64 .ptr .align 1 _Z15sumExpArray_gpuPfiS_S_f_param_3,
	.param .f32 _Z15sumExpArray_gpuPfiS_S_f_param_4
)
{
	.reg .pred 	%p<7>;
	.reg .b32 	%r<22>;
	.reg .b32 	%f<39>;
	.reg .b64 	%rd<13>;

	ld.param.u64 	%rd4, [_Z15sumExpArray_gpuPfiS_S_f_param_0];
	ld.param.u32 	%r8, [_Z15sumExpArray_gpuPfiS_S_f_param_1];
	ld.param.u64 	%rd3, [_Z15sumExpArray_gpuPfiS_S_f_param_2];
	ld.param.u64 	%rd5, [_Z15sumExpArray_gpuPfiS_S_f_param_3];
	ld.param.f32 	%f3, [_Z15sumExpArray_gpuPfiS_S_f_param_4];
	cvta.to.global.u64 	%rd1, %rd5;
	cvta.to.global.u64 	%rd2, %rd4;
	mov.u32 	%r1, %tid.x;
	mov.u32 	%r21, %ntid.x;
	mov.u32 	%r9, %ctaid.x;
	mul.lo.s32 	%r10, %r21, %r9;
	shl.b32 	%r11, %r10, 1;
	add.s32 	%r3, %r11, %r1;
	shl.b32 	%r12, %r1, 2;
	mov.u32 	%r13, sum_s;
	add.s32 	%r4, %r13, %r12;
	mov.b32 	%r14, 0;
	st.shared.u32 	[%r4], %r14;
	setp.ge.s32 	%p1, %r3, %r8;
	mov.f32 	%f38, 0f00000000;
	@%p1 bra 	$L__BB5_2;
	mul.wide.s32 	%rd6, %r3, 4;
	add.s64 	%rd7, %rd2, %rd6;
	ld.global.f32 	%f5, [%rd7];
	sub.f32 	%f6, %f5, %f3;
	fma.rn.f32 	%f7, %f6, 0f3BBB989D, 0f3F000000;
	cvt.sat.f32.f32 	%f8, %f7;
	mov.f32 	%f9, 0f4B400001;
	mov.f32 	%f10, 0f437C0000;
	fma.rm.f32 	%f11, %f8, %f10, %f9;
	add.f32 	%f12, %f11, 0fCB40007F;
	neg.f32 	%f13, %f12;
	fma.rn.f32 	%f14, %f6, 0f3FB8AA3B, %f13;
	fma.rn.f32 	%f15, %f6, 0f32A57060, %f14;
	mov.b32 	%r15, %f11;
	shl.b32 	%r16, %r15, 23;
	mov.b32 	%f16, %r16;
	ex2.approx.ftz.f32 	%f17, %f15;
	mul.f32 	%f38, %f17, %f16;
	st.shared.f32 	[%r4], %f38;
	add.s64 	%rd8, %rd1, %rd6;
	st.global.f32 	[%rd8], %f38;
$L__BB5_2:
	add.s32 	%r5, %r3, %r21;
	setp.ge.u32 	%p2, %r5, %r8;
	@%p2 bra 	$L__BB5_4;
	mul.wide.u32 	%rd9, %r5, 4;
	add.s64 	%rd10, %rd2, %rd9;
	ld.global.f32 	%f18, [%rd10];
	sub.f32 	%f19, %f18, %f3;
	fma.rn.f32 	%f20, %f19, 0f3BBB989D, 0f3F000000;
	cvt.sat.f32.f32 	%f21, %f20;
	mov.f32 	%f22, 0f4B400001;
	mov.f32 	%f23, 0f437C0000;
	fma.rm.f32 	%f24, %f21, %f23, %f22;
	add.f32 	%f25, %f24, 0fCB40007F;
	neg.f32 	%f26, %f25;
	fma.rn.f32 	%f27, %f19, 0f3FB8AA3B, %f26;
	fma.rn.f32 	%f28, %f19, 0f32A57060, %f27;
	mov.b32 	%r17, %f24;
	shl.b32 	%r18, %r17, 23;
	mov.b32 	%f29, %r18;
	ex2.approx.ftz.f32 	%f30, %f28;
	mul.f32 	%f31, %f30, %f29;
	add.f32 	%f32, %f38, %f31;
	st.shared.f32 	[%r4], %f32;
	add.s64 	%rd11, %rd1, %rd9;
	st.global.f32 	[%rd11], %f31;
$L__BB5_4:
	setp.lt.u32 	%p3, %r21, 2;
	@%p3 bra 	$L__BB5_8;
$L__BB5_5:
	shr.u32 	%r7, %r21, 1;
	bar.sync 	0;
	setp.ge.u32 	%p4, %r1, %r7;
	@%p4 bra 	$L__BB5_7;
	shl.b32 	%r19, %r7, 2;
	add.s32 	%r20, %r4, %r19;
	ld.shared.f32 	%f33, [%r20];
	ld.shared.f32 	%f34, [%r4];
	add.f32 	%f35, %f33, %f34;
	st.shared.f32 	[%r4], %f35;
$L__BB5_7:
	setp.gt.u32 	%p5, %r21, 3;
	mov.u32 	%r21, %r7;
	@%p5 bra 	$L__BB5_5;
$L__BB5_8:
	setp.ne.s32 	%p6, %r1, 0;
	@%p6 bra 	$L__BB5_10;
	ld.shared.f32 	%f36, [sum_s];
	cvta.to.global.u64 	%rd12, %rd3;
	atom.global.add.f32 	%f37, [%rd12], %f36;
$L__BB5_10:
	ret;

}


// ===== COMPILED SASS (sm_100) =====

	.target	sm_100

	.elftype	@"ET_EXEC"


//--------------------- .note.nv.tkinfo           --------------------------
	.section	.note.nv.tkinfo,"",@"SHT_NOTE"
	.sectionflags	@"SHF_NOTE_NV_TKINFO"
	.tkinfo
        /*0018*/ 	.word	0x00000002
        /*0030*/ 	.string	""
        /*0030*/ 	.string	"ptxas"
        /*0030*/ 	.string	"Cuda compilation tools, release 13.0, V13.0.88"
        /*0030*/ 	.string	"Build cuda_13.0.r13.0/compiler.36424714_0"
        /*0030*/ 	.string	"-arch sm_100 -m 64 "



//--------------------- .note.nv.cuinfo           --------------------------
	.section	.note.nv.cuinfo,"",@"SHT_NOTE"
	.sectionflags	@"SHF_NOTE_NV_CUINFO"
        /*0018*/ 	.short	0x0002
        /*001a*/ 	.short	0x0064
        /*001c*/ 	.short	0x0082
	.zero		2


//--------------------- .nv.info                  --------------------------
	.section	.nv.info,"",@"SHT_CUDA_INFO"
	.align	4


	//----- nvinfo : EIATTR_REGCOUNT
	.align		4
        /*0000*/ 	.byte	0x04, 0x2f
        /*0002*/ 	.short	(.L_1 - .L_0)
	.align		4
.L_0:
        /*0004*/ 	.word	index@(_Z12maxArray_gpuPfiS_)
        /*0008*/ 	.word	0x0000000c


	//----- nvinfo : EIATTR_FRAME_SIZE
	.align		4
.L_1:
        /*000c*/ 	.byte	0x04, 0x11
        /*000e*/ 	.short	(.L_3 - .L_2)
	.align		4
.L_2:
        /*0010*/ 	.word	index@(_Z12maxArray_gpuPfiS_)
        /*0014*/ 	.word	0x00000000


	//----- nvinfo : EIATTR_REGCOUNT
	.align		4
.L_3:
        /*0018*/ 	.byte	0x04, 0x2f
        /*001a*/ 	.short	(.L_5 - .L_4)
	.align		4
.L_4:
        /*001c*/ 	.word	index@(_Z12expArray_gpuPfiS_)
        /*0020*/ 	.word	0x0000000e


	//----- nvinfo : EIATTR_FRAME_SIZE
	.align		4
.L_5:
        /*0024*/ 	.byte	0x04, 0x11
        /*0026*/ 	.short	(.L_7 - .L_6)
	.align		4
.L_6:
        /*0028*/ 	.word	index@(_Z12expArray_gpuPfiS_)
        /*002c*/ 	.word	0x00000000


	//----- nvinfo : EIATTR_REGCOUNT
	.align		4
.L_7:
        /*0030*/ 	.byte	0x04, 0x2f
        /*0032*/ 	.short	(.L_9 - .L_8)
	.align		4
.L_8:
        /*0034*/ 	.word	index@(_Z12sumArray_gpuPfiS_)
        /*0038*/ 	.word	0x00000010


	//----- nvinfo : EIATTR_FRAME_SIZE
	.align		4
.L_9:
        /*003c*/ 	.byte	0x04, 0x11
        /*003e*/ 	.short	(.L_11 - .L_10)
	.align		4
.L_10:
        /*0040*/ 	.word	index@(_Z12sumArray_gpuPfiS_)
        /*0044*/ 	.word	0x00000000


	//----- nvinfo : EIATTR_REGCOUNT
	.align		4
.L_11:
        /*0048*/ 	.byte	0x04, 0x2f
        /*004a*/ 	.short	(.L_13 - .L_12)
	.align		4
.L_12:
        /*004c*/ 	.word	index@(_Z18substractArray_gpuPffS_i)
        /*0050*/ 	.word	0x0000000e


	//----- nvinfo : EIATTR_FRAME_SIZE
	.align		4
.L_13:
        /*0054*/ 	.byte	0x04, 0x11
        /*0056*/ 	.short	(.L_15 - .L_14)
	.align		4
.L_14:
        /*0058*/ 	.word	index@(_Z18substractArray_gpuPffS_i)
        /*005c*/ 	.word	0x00000000


	//----- nvinfo : EIATTR_REGCOUNT
	.align		4
.L_15:
        /*0060*/ 	.byte	0x04, 0x2f
        /*0062*/ 	.short	(.L_17 - .L_16)
	.align		4
.L_16:
        /*0064*/ 	.word	index@(_Z15divideArray_gpuPffS_i)
        /*0068*/ 	.word	0x00000018


	//----- nvinfo : EIATTR_FRAME_SIZE
	.align		4
.L_17:
        /*006c*/ 	.byte	0x04, 0x11
        /*006e*/ 	.short	(.L_19 - .L_18)
	.align		4
.L_18:
        /*0070*/ 	.word	index@($__internal_0_$__cuda_sm3x_div_rn_noftz_f32_slowpath)
        /*0074*/ 	.word	0x00000000


	//----- nvinfo : EIATTR_FRAME_SIZE
	.align		4
.L_19:
        /*0078*/ 	.byte	0x04, 0x11
        /*007a*/ 	.short	(.L_21 - .L_20)
	.align		4
.L_20:
        /*007c*/ 	.word	index@(_Z15divideArray_gpuPffS_i)
        /*0080*/ 	.word	0x00000000


	//----- nvinfo : EIATTR_REGCOUNT
	.align		4
.L_21:
        /*0084*/ 	.byte	0x04, 0x2f
        /*0086*/ 	.short	(.L_23 - .L_22)
	.align		4
.L_22:
        /*0088*/ 	.word	index@(_Z15sumExpArray_gpuPfiS_S_f)
        /*008c*/ 	.word	0x00000010


	//----- nvinfo : EIATTR_FRAME_SIZE
	.align		4
.L_23:
        /*0090*/ 	.byte	0x04, 0x11
        /*0092*/ 	.short	(.L_25 - .L_24)
	.align		4
.L_24:
        /*0094*/ 	.word	index@(_Z15sumExpArray_gpuPfiS_S_f)
        /*0098*/ 	.word	0x00000000


	//----- nvinfo : EIATTR_MIN_STACK_SIZE
	.align		4
.L_25:
        /*009c*/ 	.byte	0x04, 0x12
        /*009e*/ 	.short	(.L_27 - .L_26)
	.align		4
.L_26:
        /*00a0*/ 	.word	index@(_Z15sumExpArray_gpuPfiS_S_f)
        /*00a4*/ 	.word	0x00000000


	//----- nvinfo : EIATTR_MIN_STACK_SIZE
	.align		4
.L_27:
        /*00a8*/ 	.byte	0x04, 0x12
        /*00aa*/ 	.short	(.L_29 - .L_28)
	.align		4
.L_28:
        /*00ac*/ 	.word	index@(_Z15divideArray_gpuPffS_i)
        /*00b0*/ 	.word	0x00000000


	//----- nvinfo : EIATTR_MIN_STACK_SIZE
	.align		4
.L_29:
        /*00b4*/ 	.byte	0x04, 0x12
        /*00b6*/ 	.short	(.L_31 - .L_30)
	.align		4
.L_30:
        /*00b8*/ 	.word	index@(_Z18substractArray_gpuPffS_i)
        /*00bc*/ 	.word	0x00000000


	//----- nvinfo : EIATTR_MIN_STACK_SIZE
	.align		4
.L_31:
        /*00c0*/ 	.byte	0x04, 0x12
        /*00c2*/ 	.short	(.L_33 - .L_32)
	.align		4
.L_32:
        /*00c4*/ 	.word	index@(_Z12sumArray_gpuPfiS_)
        /*00c8*/ 	.word	0x00000000


	//----- nvinfo : EIATTR_MIN_STACK_SIZE
	.align		4
.L_33:
        /*00cc*/ 	.byte	0x04, 0x12
        /*00ce*/ 	.short	(.L_35 - .L_34)
	.align		4
.L_34:
        /*00d0*/ 	.word	index@(_Z12expArray_gpuPfiS_)
        /*00d4*/ 	.word	0x00000000


	//----- nvinfo : EIATTR_MIN_STACK_SIZE
	.align		4
.L_35:
        /*00d8*/ 	.byte	0x04, 0x12
        /*00da*/ 	.short	(.L_37 - .L_36)
	.align		4
.L_36:
        /*00dc*/ 	.word	index@(_Z12maxArray_gpuPfiS_)
        /*00e0*/ 	.word	0x00000000
.L_37:


//--------------------- .nv.compat                --------------------------
	.section	.nv.compat,"",@"SHT_CUDA_COMPAT_INFO"
	.align	4
        /*0000*/ 	.byte	0x02, 0x09, 0x00, 0x00, 0x02, 0x02, 0x01, 0x00, 0x02, 0x05, 0x05, 0x00, 0x03, 0x07, 0x01, 0x01
        /*0010*/ 	.byte	0x02, 0x03, 0x00, 0x00, 0x02, 0x06, 0x01, 0x00, 0x04, 0x0b, 0x08, 0x00, 0x01, 0x00, 0x00, 0x00
        /*0020*/ 	.byte	0x00, 0x00, 0x00, 0x00


//--------------------- .nv.info._Z15sumExpArray_gpuPfiS_S_f --------------------------
	.section	.nv.info._Z15sumExpArray_gpuPfiS_S_f,"",@"SHT_CUDA_INFO"
	.sectionflags	@""
	.align	4


	//----- nvinfo : EIATTR_CUDA_API_VERSION
	.align		4
        /*0000*/ 	.byte	0x04, 0x37
        /*0002*/ 	.short	(.L_39 - .L_38)
.L_38:
        /*0004*/ 	.word	0x00000082


	//----- nvinfo : EIATTR_KPARAM_INFO
	.align		4
.L_39:
        /*0008*/ 	.byte	0x04, 0x17
        /*000a*/ 	.short	(.L_41 - .L_40)
.L_40:
        /*000c*/ 	.word	0x00000000
        /*0010*/ 	.short	0x0004
        /*0012*/ 	.short	0x0020
        /*0014*/ 	.byte	0x00, 0xf0, 0x11, 0x00


	//----- nvinfo : EIATTR_KPARAM_INFO
	.align		4
.L_41:
        /*0018*/ 	.byte	0x04, 0x17
        /*001a*/ 	.short	(.L_43 - .L_42)
.L_42:
        /*001c*/ 	.word	0x00000000
        /*0020*/ 	.short	0x0003
        /*0022*/ 	.short	0x0018
        /*0024*/ 	.byte	0x00, 0xf5, 0x21, 0x00


	//----- nvinfo : EIATTR_KPARAM_INFO
	.align		4
.L_43:
        /*0028*/ 	.byte	0x04, 0x17
        /*002a*/ 	.short	(.L_45 - .L_44)
.L_44:
        /*002c*/ 	.word	0x00000000
        /*0030*/ 	.short	0x0002
        /*0032*/ 	.short	0x0010
        /*0034*/ 	.byte	0x00, 0xf5, 0x21, 0x00


	//----- nvinfo : EIATTR_KPARAM_INFO
	.align		4
.L_45:
        /*0038*/ 	.byte	0x04, 0x17
        /*003a*/ 	.short	(.L_47 - .L_46)
.L_46:
        /*003c*/ 	.word	0x00000000
        /*0040*/ 	.short	0x0001
        /*0042*/ 	.short	0x0008
        /*0044*/ 	.byte	0x00, 0xf0, 0x11, 0x00


	//----- nvinfo : EIATTR_KPARAM_INFO
	.align		4
.L_47:
        /*0048*/ 	.byte	0x04, 0x17
        /*004a*/ 	.short	(.L_49 - .L_48)
.L_48:
        /*004c*/ 	.word	0x00000000
        /*0050*/ 	.short	0x0000
        /*0052*/ 	.short	0x0000
        /*0054*/ 	.byte	0x00, 0xf5, 0x21, 0x00


	//----- nvinfo : EIATTR_SPARSE_MMA_MASK
	.align		4
.L_49:
        /*0058*/ 	.byte	0x03, 0x50
        /*005a*/ 	.short	0x0000


	//----- nvinfo : EIATTR_MAXREG_COUNT
	.align		4
        /*005c*/ 	.byte	0x03, 0x1b
        /*005e*/ 	.short	0x00ff


	//----- nvinfo : EIATTR_NUM_BARRIERS
	.align		4
        /*0060*/ 	.byte	0x02, 0x4c
        /*0062*/ 	.byte	0x01
	.zero		1


	//----- nvinfo : EIATTR_MERCURY_ISA_VERSION
	.align		4
        /*0064*/ 	.byte	0x03, 0x5f
        /*0066*/ 	.short	0x0101


	//----- nvinfo : EIATTR_VRC_CTA_INIT_COUNT
	.align		4
        /*0068*/ 	.byte	0x02, 0x4a
	.zero		1
	.zero		1


	//----- nvinfo : EIATTR_EXIT_INSTR_OFFSETS
	.align		4
        /*006c*/ 	.byte	0x04, 0x1c
        /*006e*/ 	.short	(.L_51 - .L_50)


	//   ....[0]....
.L_50:
        /*0070*/ 	.word	0x00000480


	//   ....[1]....
        /*0074*/ 	.word	0x000004f0


	//----- nvinfo : EIATTR_CBANK_PARAM_SIZE
	.align		4
.L_51:
        /*0078*/ 	.byte	0x03, 0x19
        /*007a*/ 	.short	0x0024


	//----- nvinfo : EIATTR_PARAM_CBANK
	.align		4
        /*007c*/ 	.byte	0x04, 0x0a
        /*007e*/ 	.short	(.L_53 - .L_52)
	.align		4
.L_52:
        /*0080*/ 	.word	index@(.nv.constant0._Z15sumExpArray_gpuPfiS_S_f)
        /*0084*/ 	.short	0x0380
        /*0086*/ 	.short	0x0024


	//----- nvinfo : EIATTR_SW_WAR
	.align		4
.L_53:
        /*0088*/ 	.byte	0x04, 0x36
        /*008a*/ 	.short	(.L_55 - .L_54)
.L_54:
        /*008c*/ 	.word	0x00000008
.L_55:


//--------------------- .nv.info._Z15divideArray_gpuPffS_i --------------------------
	.section	.nv.info._Z15divideArray_gpuPffS_i,"",@"SHT_CUDA_INFO"
	.sectionflags	@""
	.align	4


	//----- nvinfo : EIATTR_CUDA_API_VERSION
	.align		4
        /*0000*/ 	.byte	0x04, 0x37
        /*0002*/ 	.short	(.L_57 - .L_56)
.L_56:
        /*0004*/ 	.word	0x00000082


	//----- nvinfo : EIATTR_KPARAM_INFO
	.align		4
.L_57:
        /*0008*/ 	.byte	0x04, 0x17
        /*000a*/ 	.short	(.L_59 - .L_58)
.L_58:
        /*000c*/ 	.word	0x00000000
        /*0010*/ 	.short	0x0003
        /*0012*/ 	.short	0x0018
        /*0014*/ 	.byte	0x00, 0xf0, 0x11, 0x00


	//----- nvinfo : EIATTR_KPARAM_INFO
	.align		4
.L_59:
        /*0018*/ 	.byte	0x04, 0x17
        /*001a*/ 	.short	(.L_61 - .L_60)
.L_60:
        /*001c*/ 	.word	0x00000000
        /*0020*/ 	.short	0x0002
        /*0022*/ 	.short	0x0010
        /*0024*/ 	.byte	0x00, 0xf5, 0x21, 0x00


	//----- nvinfo : EIATTR_KPARAM_INFO
	.align		4
.L_61:
        /*0028*/ 	.byte	0x04, 0x17
        /*002a*/ 	.short	(.L_63 - .L_62)
.L_62:
        /*002c*/ 	.word	0x00000000
        /*0030*/ 	.short	0x0001
        /*0032*/ 	.short	0x0008
        /*0034*/ 	.byte	0x00, 0xf0, 0x11, 0x00


	//----- nvinfo : EIATTR_KPARAM_INFO
	.align		4
.L_63:
        /*0038*/ 	.byte	0x04, 0x17
        /*003a*/ 	.short	(.L_65 - .L_64)
.L_64:
        /*003c*/ 	.word	0x00000000
        /*0040*/ 	.short	0x0000
        /*0042*/ 	.short	0x0000
        /*0044*/ 	.byte	0x00, 0xf5, 0x21, 0x00


	//----- nvinfo : EIATTR_SPARSE_MMA_MASK
	.align		4
.L_65:
        /*0048*/ 	.byte	0x03, 0x50
        /*004a*/ 	.short	0x0000


	//----- nvinfo : EIATTR_MAXREG_COUNT
	.align		4
        /*004c*/ 	.byte	0x03, 0x1b
        /*004e*/ 	.short	0x00ff


	//----- nvinfo : EIATTR_MERCURY_ISA_VERSION
	.align		4
        /*0050*/ 	.byte	0x03, 0x5f
        /*0052*/ 	.short	0x0101


	//----- nvinfo : EIATTR_VRC_CTA_INIT_COUNT
	.align		4
        /*0054*/ 	.byte	0x02, 0x4a
	.zero		1
	.zero		1


	//----- nvinfo : EIATTR_EXIT_INSTR_OFFSETS
	.align		4
        /*0058*/ 	.byte	0x04, 0x1c
        /*005a*/ 	.short	(.L_67 - .L_66)


	//   ....[0]....
.L_66:
        /*005c*/ 	.word	0x00000070


	//   ....[1]....
        /*0060*/ 	.word	0x00000240


	//----- nvinfo : EIATTR_CRS_STACK_SIZE
	.align		4
.L_67:
        /*0064*/ 	.byte	0x04, 0x1e
        /*0066*/ 	.short	(.L_69 - .L_68)
.L_68:
        /*0068*/ 	.word	0x00000000


	//----- nvinfo : EIATTR_CBANK_PARAM_SIZE
	.align		4
.L_69:
        /*006c*/ 	.byte	0x03, 0x19
        /*006e*/ 	.short	0x001c


	//----- nvinfo : EIATTR_PARAM_CBANK
	.align		4
        /*0070*/ 	.byte	0x04, 0x0a
        /*0072*/ 	.short	(.L_71 - .L_70)
	.align		4
.L_70:
        /*0074*/ 	.word	index@(.nv.constant0._Z15divideArray_gpuPffS_i)
        /*0078*/ 	.short	0x0380
        /*007a*/ 	.short	0x001c


	//----- nvinfo : EIATTR_SW_WAR
	.align		4
.L_71:
        /*007c*/ 	.byte	0x04, 0x36
        /*007e*/ 	.short	(.L_73 - .L_72)
.L_72:
        /*0080*/ 	.word	0x00000008
.L_73:


//--------------------- .nv.info._Z18substractArray_gpuPffS_i --------------------------
	.section	.nv.info._Z18substractArray_gpuPffS_i,"",@"SHT_CUDA_INFO"
	.sectionflags	@""
	.align	4


	//----- nvinfo : EIATTR_CUDA_API_VERSION
	.align		4
        /*0000*/ 	.byte	0x04, 0x37
        /*0002*/ 	.short	(.L_75 - .L_74)
.L_74:
        /*0004*/ 	.word	0x00000082


	//----- nvinfo : EIATTR_KPARAM_INFO
	.align		4
.L_75:
        /*0008*/ 	.byte	0x04, 0x17
        /*000a*/ 	.short	(.L_77 - .L_76)
.L_76:
        /*000c*/ 	.word	0x00000000
        /*0010*/ 	.short	0x0003
        /*0012*/ 	.short	0x0018
        /*0014*/ 	.byte	0x00, 0xf0, 0x11, 0x00


	//----- nvinfo : EIATTR_KPARAM_INFO
	.align		4
.L_77:
        /*0018*/ 	.byte	0x04, 0x17
        /*001a*/ 	.short	(.L_79 - .L_78)
.L_78:
        /*001c*/ 	.word	0x00000000
        /*0020*/ 	.short	0x0002
        /*0022*/ 	.short	0x0010
        /*0024*/ 	.byte	0x00, 0xf5, 0x21, 0x00


	//----- nvinfo : EIATTR_KPARAM_INFO
	.align		4
.L_79:
        /*0028*/ 	.byte	0x04, 0x17
        /*002a*/ 	.short	(.L_81 - .L_80)
.L_80:
        /*002c*/ 	.word	0x00000000
        /*0030*/ 	.short	0x0001
        /*0032*/ 	.short	0x0008
        /*0034*/ 	.byte	0x00, 0xf0, 0x11, 0x00


	//----- nvinfo : EIATTR_KPARAM_INFO
	.align		4
.L_81:
        /*0038*/ 	.byte	0x04, 0x17
        /*003a*/ 	.short	(.L_83 - .L_82)
.L_82:
        /*003c*/ 	.word	0x00000000
        /*0040*/ 	.short	0x0000
        /*0042*/ 	.short	0x0000
        /*0044*/ 	.byte	0x00, 0xf5, 0x21, 0x00


	//----- nvinfo : EIATTR_SPARSE_MMA_MASK
	.align		4
.L_83:
        /*0048*/ 	.byte	0x03, 0x50
        /*004a*/ 	.short	0x0000


	//----- nvinfo : EIATTR_MAXREG_COUNT
	.align		4
        /*004c*/ 	.byte	0x03, 0x1b
        /*004e*/ 	.short	0x00ff


	//----- nvinfo : EIATTR_MERCURY_ISA_VERSION
	.align		4
        /*0050*/ 	.byte	0x03, 0x5f
        /*0052*/ 	.short	0x0101


	//----- nvinfo : EIATTR_VRC_CTA_INIT_COUNT
	.align		4
        /*0054*/ 	.byte	0x02, 0x4a
	.zero		1
	.zero		1


	//----- nvinfo : EIATTR_EXIT_INSTR_OFFSETS
	.align		4
        /*0058*/ 	.byte	0x04, 0x1c
        /*005a*/ 	.short	(.L_85 - .L_84)


	//   ....[0]....
.L_84:
        /*005c*/ 	.word	0x00000070


	//   ....[1]....
        /*0060*/ 	.word	0x00000160


	//----- nvinfo : EIATTR_CRS_STACK_SIZE
	.align		4
.L_85:
        /*0064*/ 	.byte	0x04, 0x1e
        /*0066*/ 	.short	(.L_87 - .L_86)
.L_86:
        /*0068*/ 	.word	0x00000000


	//----- nvinfo : EIATTR_CBANK_PARAM_SIZE
	.align		4
.L_87:
        /*006c*/ 	.byte	0x03, 0x19
        /*006e*/ 	.short	0x001c


	//----- nvinfo : EIATTR_PARAM_CBANK
	.align		4
        /*0070*/ 	.byte	0x04, 0x0a
        /*0072*/ 	.short	(.L_89 - .L_88)
	.align		4
.L_88:
        /*0074*/ 	.word	index@(.nv.constant0._Z18substractArray_gpuPffS_i)
        /*0078*/ 	.short	0x0380
        /*007a*/ 	.short	0x001c


	//----- nvinfo : EIATTR_SW_WAR
	.align		4
.L_89:
        /*007c*/ 	.byte	0x04, 0x36
        /*007e*/ 	.short	(.L_91 - .L_90)
.L_90:
        /*0080*/ 	.word	0x00000008
.L_91:


//--------------------- .nv.info._Z12sumArray_gpuPfiS_ --------------------------
	.section	.nv.info._Z12sumArray_gpuPfiS_,"",@"SHT_CUDA_INFO"
	.sectionflags	@""
	.align	4


	//----- nvinfo : EIATTR_CUDA_API_VERSION
	.align		4
        /*0000*/ 	.byte	0x04, 0x37
        /*0002*/ 	.short	(.L_93 - .L_92)
.L_92:
        /*0004*/ 	.word	0x00000082


	//----- nvinfo : EIATTR_KPARAM_INFO
	.align		4
.L_93:
        /*0008*/ 	.byte	0x04, 0x17
        /*000a*/ 	.short	(.L_95 - .L_94)
.L_94:
        /*000c*/ 	.word	0x00000000
        /*0010*/ 	.short	0x0002
        /*0012*/ 	.short	0x0010
        /*0014*/ 	.byte	0x00, 0xf5, 0x21, 0x00


	//----- nvinfo : EIATTR_KPARAM_INFO
	.align		4
.L_95:
        /*0018*/ 	.byte	0x04, 0x17
        /*001a*/ 	.short	(.L_97 - .L_96)
.L_96:
        /*001c*/ 	.word	0x00000000
        /*0020*/ 	.short	0x0001
        /*0022*/ 	.short	0x0008
        /*0024*/ 	.byte	0x00, 0xf0, 0x11, 0x00


	//----- nvinfo : EIATTR_KPARAM_INFO
	.align		4
.L_97:
        /*0028*/ 	.byte	0x04, 0x17
        /*002a*/ 	.short	(.L_99 - .L_98)
.L_98:
        /*002c*/ 	.word	0x00000000
        /*0030*/ 	.short	0x0000
        /*0032*/ 	.short	0x0000
        /*0034*/ 	.byte	0x00, 0xf5, 0x21, 0x00


	//----- nvinfo : EIATTR_SPARSE_MMA_MASK
	.align		4
.L_99:
        /*0038*/ 	.byte	0x03, 0x50
        /*003a*/ 	.short	0x0000


	//----- nvinfo : EIATTR_MAXREG_COUNT
	.align		4
        /*003c*/ 	.byte	0x03, 0x1b
        /*003e*/ 	.short	0x00ff


	//----- nvinfo : EIATTR_NUM_BARRIERS
	.align		4
        /*0040*/ 	.byte	0x02, 0x4c
        /*0042*/ 	.byte	0x01
	.zero		1


	//----- nvinfo : EIATTR_MERCURY_ISA_VERSION
	.align		4
        /*0044*/ 	.byte	0x03, 0x5f
        /*0046*/ 	.short	0x0101


	//----- nvinfo : EIATTR_VRC_CTA_INIT_COUNT
	.align		4
        /*0048*/ 	.byte	0x02, 0x4a
	.zero		1
	.zero		1


	//----- nvinfo : EIATTR_EXIT_INSTR_OFFSETS
	.align		4
        /*004c*/ 	.byte	0x04, 0x1c
        /*004e*/ 	.short	(.L_101 - .L_100)


	//   ....[0]....
.L_100:
        /*0050*/ 	.word	0x000002a0


	//   ....[1]....
        /*0054*/ 	.word	0x00000310


	//----- nvinfo : EIATTR_CBANK_PARAM_SIZE
	.align		4
.L_101:
        /*0058*/ 	.byte	0x03, 0x19
        /*005a*/ 	.short	0x0018


	//----- nvinfo : EIATTR_PARAM_CBANK
	.align		4
        /*005c*/ 	.byte	0x04, 0x0a
        /*005e*/ 	.short	(.L_103 - .L_102)
	.align		4
.L_102:
        /*0060*/ 	.word	index@(.nv.constant0._Z12sumArray_gpuPfiS_)
        /*0064*/ 	.short	0x0380
        /*0066*/ 	.short	0x0018


	//----- nvinfo : EIATTR_SW_WAR
	.align		4
.L_103:
        /*0068*/ 	.byte	0x04, 0x36
        /*006a*/ 	.short	(.L_105 - .L_104)
.L_104:
        /*006c*/ 	.word	0x00000008
.L_105:


//--------------------- .nv.info._Z12expArray_gpuPfiS_ --------------------------
	.section	.nv.info._Z12expArray_gpuPfiS_,"",@"SHT_CUDA_INFO"
	.sectionflags	@""
	.align	4


	//----- nvinfo : EIATTR_CUDA_API_VERSION
	.align		4
        /*0000*/ 	.byte	0x04, 0x37
        /*0002*/ 	.short	(.L_107 - .L_106)
.L_106:
        /*0004*/ 	.word	0x00000082


	//----- nvinfo : EIATTR_KPARAM_INFO
	.align		4
.L_107:
        /*0008*/ 	.byte	0x04, 0x17
        /*000a*/ 	.short	(.L_109 - .L_108)
.L_108:
        /*000c*/ 	.word	0x00000000
        /*0010*/ 	.short	0x0002
        /*0012*/ 	.short	0x0010
        /*0014*/ 	.byte	0x00, 0xf5, 0x21, 0x00


	//----- nvinfo : EIATTR_KPARAM_INFO
	.align		4
.L_109:
        /*0018*/ 	.byte	0x04, 0x17
        /*001a*/ 	.short	(.L_111 - .L_110)
.L_110:
        /*001c*/ 	.word	0x00000000
        /*0020*/ 	.short	0x0001
        /*0022*/ 	.short	0x0008
        /*0024*/ 	.byte	0x00, 0xf0, 0x11, 0x00


	//----- nvinfo : EIATTR_KPARAM_INFO
	.align		4
.L_111:
        /*0028*/ 	.byte	0x04, 0x17
        /*002a*/ 	.short	(.L_113 - .L_112)
.L_112:
        /*002c*/ 	.word	0x00000000
        /*0030*/ 	.short	0x0000
        /*0032*/ 	.short	0x0000
        /*0034*/ 	.byte	0x00, 0xf5, 0x21, 0x00


	//----- nvinfo : EIATTR_SPARSE_MMA_MASK
	.align		4
.L_113:
        /*0038*/ 	.byte	0x03, 0x50
        /*003a*/ 	.short	0x0000


	//----- nvinfo : EIATTR_MAXREG_COUNT
	.align		4
        /*003c*/ 	.byte	0x03, 0x1b
        /*003e*/ 	.short	0x00ff


	//----- nvinfo : EIATTR_MERCURY_ISA_VERSION
	.align		4
        /*0040*/ 	.byte	0x03, 0x5f
        /*0042*/ 	.short	0x0101


	//----- nvinfo : EIATTR_VRC_CTA_INIT_COUNT
	.align		4
        /*0044*/ 	.byte	0x02, 0x4a
	.zero		1
	.zero		1


	//----- nvinfo : EIATTR_EXIT_INSTR_OFFSETS
	.align		4
        /*0048*/ 	.byte	0x04, 0x1c
        /*004a*/ 	.short	(.L_115 - .L_114)


	//   ....[0]....
.L_114:
        /*004c*/ 	.word	0x00000070


	//   ....[1]....
        /*0050*/ 	.word	0x000001e0


	//----- nvinfo : EIATTR_CRS_STACK_SIZE
	.align		4
.L_115:
        /*0054*/ 	.byte	0x04, 0x1e
        /*0056*/ 	.short	(.L_117 - .L_116)
.L_116:
        /*0058*/ 	.word	0x00000000


	//----- nvinfo : EIATTR_CBANK_PARAM_SIZE
	.align		4
.L_117:
        /*005c*/ 	.byte	0x03, 0x19
        /*005e*/ 	.short	0x0018


	//----- nvinfo : EIATTR_PARAM_CBANK
	.align		4
        /*0060*/ 	.byte	0x04, 0x0a
        /*0062*/ 	.short	(.L_119 - .L_118)
	.align		4
.L_118:
        /*0064*/ 	.word	index@(.nv.constant0._Z12expArray_gpuPfiS_)
        /*0068*/ 	.short	0x0380
        /*006a*/ 	.short	0x0018


	//----- nvinfo : EIATTR_SW_WAR
	.align		4
.L_119:
        /*006c*/ 	.byte	0x04, 0x36
        /*006e*/ 	.short	(.L_121 - .L_120)
.L_120:
        /*0070*/ 	.word	0x00000008
.L_121:


//--------------------- .nv.info._Z12maxArray_gpuPfiS_ --------------------------
	.section	.nv.info._Z12maxArray_gpuPfiS_,"",@"SHT_CUDA_INFO"
	.sectionflags	@""
	.align	4


	//----- nvinfo : EIATTR_CUDA_API_VERSION
	.align		4
        /*0000*/ 	.byte	0x04, 0x37
        /*0002*/ 	.short	(.L_123 - .L_122)
.L_122:
        /*0004*/ 	.word	0x00000082


	//----- nvinfo : EIATTR_KPARAM_INFO
	.align		4
.L_123:
        /*0008*/ 	.byte	0x04, 0x17
        /*000a*/ 	.short	(.L_125 - .L_124)
.L_124:
        /*000c*/ 	.word	0x00000000
        /*0010*/ 	.short	0x0002
        /*0012*/ 	.short	0x0010
        /*0014*/ 	.byte	0x00, 0xf5, 0x21, 0x00


	//----- nvinfo : EIATTR_KPARAM_INFO
	.align		4
.L_125:
        /*0018*/ 	.byte	0x04, 0x17
        /*001a*/ 	.short	(.L_127 - .L_126)
.L_126:
        /*001c*/ 	.word	0x00000000
        /*0020*/ 	.short	0x0001
        /*0022*/ 	.short	0x0008
        /*0024*/ 	.byte	0x00, 0xf0, 0x11, 0x00


	//----- nvinfo : EIATTR_KPARAM_INFO
	.align		4
.L_127:
        /*0028*/ 	.byte	0x04, 0x17
        /*002a*/ 	.short	(.L_129 - .L_128)
.L_128:
        /*002c*/ 	.word	0x00000000
        /*0030*/ 	.short	0x0000
        /*0032*/ 	.short	0x0000
        /*0034*/ 	.byte	0x00, 0xf5, 0x21, 0x00


	//----- nvinfo : EIATTR_SPARSE_MMA_MASK
	.align		4
.L_129:
        /*0038*/ 	.byte	0x03, 0x50
        /*003a*/ 	.short	0x0000


	//----- nvinfo : EIATTR_MAXREG_COUNT
	.align		4
        /*003c*/ 	.byte	0x03, 0x1b
        /*003e*/ 	.short	0x00ff


	//----- nvinfo : EIATTR_NUM_BARRIERS
	.align		4
        /*0040*/ 	.byte	0x02, 0x4c
        /*0042*/ 	.byte	0x01
	.zero		1


	//----- nvinfo : EIATTR_MERCURY_ISA_VERSION
	.align		4
        /*0044*/ 	.byte	0x03, 0x5f
        /*0046*/ 	.short	0x0101


	//----- nvinfo : EIATTR_VRC_CTA_INIT_COUNT
	.align		4
        /*0048*/ 	.byte	0x02, 0x4a
	.zero		1
	.zero		1


	//----- nvinfo : EIATTR_EXIT_INSTR_OFFSETS
	.align		4
        /*004c*/ 	.byte	0x04, 0x1c
        /*004e*/ 	.short	(.L_131 - .L_130)


	//   ....[0]....
.L_130:
        /*0050*/ 	.word	0x000002b0


	//   ....[1]....
        /*0054*/ 	.word	0x00000330


	//----- nvinfo : EIATTR_CRS_STACK_SIZE
	.align		4
.L_131:
        /*0058*/ 	.byte	0x04, 0x1e
        /*005a*/ 	.short	(.L_133 - .L_132)
.L_132:
        /*005c*/ 	.word	0x00000000


	//----- nvinfo : EIATTR_CBANK_PARAM_SIZE
	.align		4
.L_133:
        /*0060*/ 	.byte	0x03, 0x19
        /*0062*/ 	.short	0x0018


	//----- nvinfo : EIATTR_PARAM_CBANK
	.align		4
        /*0064*/ 	.byte	0x04, 0x0a
        /*0066*/ 	.short	(.L_135 - .L_134)
	.align		4
.L_134:
        /*0068*/ 	.word	index@(.nv.constant0._Z12maxArray_gpuPfiS_)
        /*006c*/ 	.short	0x0380
        /*006e*/ 	.short	0x0018


	//----- nvinfo : EIATTR_SW_WAR
	.align		4
.L_135:
        /*0070*/ 	.byte	0x04, 0x36
        /*0072*/ 	.short	(.L_137 - .L_136)
.L_136:
        /*0074*/ 	.word	0x00000008
.L_137:


//--------------------- .nv.callgraph             --------------------------
	.section	.nv.callgraph,"",@"SHT_CUDA_CALLGRAPH"
	.align	4
	.sectionentsize	8
	.align		4
        /*0000*/ 	.word	0x00000000
	.align		4
        /*0004*/ 	.word	0xffffffff
	.align		4
        /*0008*/ 	.word	0x00000000
	.align		4
        /*000c*/ 	.word	0xfffffffe
	.align		4
        /*0010*/ 	.word	0x00000000
	.align		4
        /*0014*/ 	.word	0xfffffffd
	.align		4
        /*0018*/ 	.word	0x00000000
	.align		4
        /*001c*/ 	.word	0xfffffffc


//--------------------- .text._Z15sumExpArray_gpuPfiS_S_f --------------------------
	.section	.text._Z15sumExpArray_gpuPfiS_S_f,"ax",@progbits
	.align	128
        .global         _Z15sumExpArray_gpuPfiS_S_f
        .type           _Z15sumExpArray_gpuPfiS_S_f,@function
        .size           _Z15sumExpArray_gpuPfiS_S_f,(.L_x_31 - _Z15sumExpArray_gpuPfiS_S_f)
        .other          _Z15sumExpArray_gpuPfiS_S_f,@"STO_CUDA_ENTRY STV_DEFAULT"
_Z15sumExpArray_gpuPfiS_S_f:
.text._Z15sumExpArray_gpuPfiS_S_f:
[----:B------:R-:W-:Y:S01]  /*0000*/  LDC R1, c[0x0][0x37c] ;  /* 0x0000df00ff017b82 */ /* 0x000fe20000000800 */
[----:B------:R-:W0:Y:S01]  /*0010*/  S2R R3, SR_CTAID.X ;  /* 0x0000000000037919 */ /* 0x000e220000002500 */
[----:B------:R-:W0:Y:S01]  /*0020*/  LDCU UR4, c[0x0][0x360] ;  /* 0x00006c00ff0477ac */ /* 0x000e220008000800 */
[----:B------:R-:W1:Y:S01]  /*0030*/  S2R R0, SR_TID.X ;  /* 0x0000000000007919 */ /* 0x000e620000002100 */
[----:B------:R-:W2:Y:S01]  /*0040*/  LDCU UR5, c[0x0][0x388] ;  /* 0x00007100ff0577ac */ /* 0x000ea20008000800 */
[----:B------:R-:W3:Y:S01]  /*0050*/  LDCU.64 UR6, c[0x0][0x358] ;  /* 0x00006b00ff0677ac */ /* 0x000ee20008000a00 */
[----:B0-----:R-:W-:-:S05]  /*0060*/  IMAD R3, R3, UR4, RZ ;  /* 0x0000000403037c24 */ /* 0x001fca000f8e02ff */
[----:B-1----:R-:W-:-:S04]  /*0070*/  LEA R11, R3, R0, 0x1 ;  /* 0x00000000030b7211 */ /* 0x002fc800078e08ff */
[----:B--2---:R-:W-:-:S13]  /*0080*/  ISETP.GE.AND P1, PT, R11, UR5, PT ;  /* 0x000000050b007c0c */ /* 0x004fda000bf26270 */
[----:B------:R-:W0:Y:S08]  /*0090*/  @!P1 LDC.64 R4, c[0x0][0x380] ;  /* 0x0000e000ff049b82 */ /* 0x000e300000000a00 */
[----:B------:R-:W1:Y:S01]  /*00a0*/  @!P1 LDC R3, c[0x0][0x3a0] ;  /* 0x0000e800ff039b82 */ /* 0x000e620000000800 */
[----:B0-----:R-:W-:-:S06]  /*00b0*/  @!P1 IMAD.WIDE R4, R11, 0x4, R4 ;  /* 0x000000040b049825 */ /* 0x001fcc00078e0204 */
[----:B---3--:R-:W1:Y:S01]  /*00c0*/  @!P1 LDG.E R4, desc[UR6][R4.64] ;  /* 0x0000000604049981 */ /* 0x008e62000c1e1900 */
[----:B------:R-:W-:Y:S02]  /*00d0*/  MOV R2, UR4 ;  /* 0x0000000400027c02 */ /* 0x000fe40008000f00 */
[----:B------:R-:W-:Y:S02]  /*00e0*/  @!P1 MOV R7, 0x3bbb989d ;  /* 0x3bbb989d00079802 */ /* 0x000fe40000000f00 */
[----:B------:R-:W-:Y:S01]  /*00f0*/  @!P1 MOV R9, 0x437c0000 ;  /* 0x437c000000099802 */ /* 0x000fe20000000f00 */
[----:B-1----:R-:W-:Y:S01]  /*0100*/  @!P1 FADD R10, R4, -R3 ;  /* 0x80000003040a9221 */ /* 0x002fe20000000000 */
[----:B------:R-:W-:Y:S01]  /*0110*/  IADD3 R3, PT, PT, R11, R2, RZ ;  /* 0x000000020b037210 */ /* 0x000fe20007ffe0ff */
[----:B------:R-:W-:Y:S02]  /*0120*/  HFMA2 R4, -RZ, RZ, 0, 0 ;  /* 0x00000000ff047431 */ /* 0x000fe400000001ff */
[----:B------:R-:W-:Y:S01]  /*0130*/  @!P1 FFMA.SAT R6, R10, R7, 0.5 ;  /* 0x3f0000000a069423 */ /* 0x000fe20000002007 */
[----:B------:R-:W-:-:S03]  /*0140*/  ISETP.GE.U32.AND P0, PT, R3, UR5, PT ;  /* 0x0000000503007c0c */ /* 0x000fc6000bf06070 */
[----:B------:R-:W-:Y:S02]  /*0150*/  @!P1 FFMA.RM R12, R6, R9, 12582913 ;  /* 0x4b400001060c9423 */ /* 0x000fe40000004009 */
[----:B------:R-:W0:Y:S02]  /*0160*/  @!P1 LDC.64 R6, c[0x0][0x398] ;  /* 0x0000e600ff069b82 */ /* 0x000e240000000a00 */
[C---:B------:R-:W-:Y:S01]  /*0170*/  @!P1 FADD R9, R12.reuse, -12583039 ;  /* 0xcb40007f0c099421 */ /* 0x040fe20000000000 */
[----:B------:R-:W-:-:S03]  /*0180*/  @!P1 SHF.L.U32 R12, R12, 0x17, RZ ;  /* 0x000000170c0c9819 */ /* 0x000fc600000006ff */
[C---:B------:R-:W-:Y:S02]  /*0190*/  @!P1 FFMA R5, R10.reuse, 1.4426950216293334961, -R9 ;  /* 0x3fb8aa3b0a059823 */ /* 0x040fe40000000809 */
[----:B------:R-:W1:Y:S02]  /*01a0*/  @!P0 LDC.64 R8, c[0x0][0x380] ;  /* 0x0000e000ff088b82 */ /* 0x000e640000000a00 */
[----:B------:R-:W-:-:S06]  /*01b0*/  @!P1 FFMA R5, R10, 1.925963033500011079e-08, R5 ;  /* 0x32a570600a059823 */ /* 0x000fcc0000000005 */
[----:B------:R-:W2:Y:S01]  /*01c0*/  @!P1 MUFU.EX2 R5, R5 ;  /* 0x0000000500059308 */ /* 0x000ea20000000800 */
[----:B0-----:R-:W-:Y:S02]  /*01d0*/  @!P1 IMAD.WIDE R6, R11, 0x4, R6 ;  /* 0x000000040b069825 */ /* 0x001fe400078e0206 */
[----:B------:R-:W0:Y:S02]  /*01e0*/  @!P0 LDC R11, c[0x0][0x3a0] ;  /* 0x0000e800ff0b8b82 */ /* 0x000e240000000800 */
[----:B-1----:R-:W-:-:S04]  /*01f0*/  @!P0 IMAD.WIDE.U32 R8, R3, 0x4, R8 ;  /* 0x0000000403088825 */ /* 0x002fc800078e0008 */
[----:B--2---:R-:W-:-:S05]  /*0200*/  @!P1 FMUL R4, R12, R5 ;  /* 0x000000050c049220 */ /* 0x004fca0000400000 */
[----:B------:R1:W-:Y:S04]  /*0210*/  @!P1 STG.E desc[UR6][R6.64], R4 ;  /* 0x0000000406009986 */ /* 0x0003e8000c101906 */
[----:B------:R-:W0:Y:S01]  /*0220*/  @!P0 LDG.E R8, desc[UR6][R8.64] ;  /* 0x0000000608088981 */ /* 0x000e22000c1e1900 */
[----:B------:R-:W-:Y:S01]  /*0230*/  @!P0 MOV R13, 0x3bbb989d ;  /* 0x3bbb989d000d8802 */ /* 0x000fe20000000f00 */
[----:B------:R-:W2:Y:S01]  /*0240*/  S2UR UR5, SR_CgaCtaId ;  /* 0x00000000000579c3 */ /* 0x000ea20000008800 */
[----:B------:R-:W-:Y:S01]  /*0250*/  @!P0 MOV R12, 0x437c0000 ;  /* 0x437c0000000c8802 */ /* 0x000fe20000000f00 */
[----:B------:R-:W-:Y:S01]  /*0260*/  UMOV UR4, 0x400 ;  /* 0x0000040000047882 */ /* 0x000fe20000000000 */
[----:B------:R-:W-:-:S05]  /*0270*/  ISETP.GE.U32.AND P2, PT, R2, 0x2, PT ;  /* 0x000000020200780c */ /* 0x000fca0003f46070 */
[----:B-1----:R-:W1:Y:S01]  /*0280*/  @!P0 LDC.64 R6, c[0x0][0x398] ;  /* 0x0000e600ff068b82 */ /* 0x002e620000000a00 */
[----:B--2---:R-:W-:Y:S01]  /*0290*/  ULEA UR4, UR5, UR4, 0x18 ;  /* 0x0000000405047291 */ /* 0x004fe2000f8ec0ff */
[----:B-1----:R-:W-:-:S04]  /*02a0*/  @!P0 IMAD.WIDE.U32 R6, R3, 0x4, R6 ;  /* 0x0000000403068825 */ /* 0x002fc800078e0006 */
[----:B0-----:R-:W-:Y:S01]  /*02b0*/  @!P0 FADD R10, R8, -R11 ;  /* 0x8000000b080a8221 */ /* 0x001fe20000000000 */
[----:B------:R-:W-:-:S03]  /*02c0*/  HFMA2 R8, -RZ, RZ, 0, 0 ;  /* 0x00000000ff087431 */ /* 0x000fc600000001ff */
[----:B------:R-:W-:Y:S01]  /*02d0*/  @!P0 FFMA.SAT R5, R10, R13, 0.5 ;  /* 0x3f0000000a058423 */ /* 0x000fe2000000200d */
[----:B------:R-:W-:-:S03]  /*02e0*/  @!P1 MOV R8, R4 ;  /* 0x0000000400089202 */ /* 0x000fc60000000f00 */
[----:B------:R-:W-:Y:S01]  /*02f0*/  @!P0 FFMA.RM R5, R5, R12, 12582913 ;  /* 0x4b40000105058423 */ /* 0x000fe2000000400c */
[----:B------:R-:W-:-:S03]  /*0300*/  ISETP.NE.AND P1, PT, R0, RZ, PT ;  /* 0x000000ff0000720c */ /* 0x000fc60003f25270 */
[C---:B------:R-:W-:Y:S01]  /*0310*/  @!P0 FADD R11, R5.reuse, -12583039 ;  /* 0xcb40007f050b8421 */ /* 0x040fe20000000000 */
[----:B------:R-:W-:-:S03]  /*0320*/  @!P0 SHF.L.U32 R5, R5, 0x17, RZ ;  /* 0x0000001705058819 */ /* 0x000fc600000006ff */
[----:B------:R-:W-:-:S04]  /*0330*/  @!P0 FFMA R11, R10, 1.4426950216293334961, -R11 ;  /* 0x3fb8aa3b0a0b8823 */ /* 0x000fc8000000080b */
[----:B------:R-:W-:-:S04]  /*0340*/  @!P0 FFMA R11, R10, 1.925963033500011079e-08, R11 ;  /* 0x32a570600a0b8823 */ /* 0x000fc8000000000b */
[----:B------:R-:W0:Y:S02]  /*0350*/  @!P0 MUFU.EX2 R10, R11 ;  /* 0x0000000b000a8308 */ /* 0x000e240000000800 */
[----:B0-----:R-:W-:Y:S01]  /*0360*/  @!P0 FMUL R9, R5, R10 ;  /* 0x0000000a05098220 */ /* 0x001fe20000400000 */
[----:B------:R-:W-:-:S03]  /*0370*/  LEA R5, R0, UR4, 0x2 ;  /* 0x0000000400057c11 */ /* 0x000fc6000f8e10ff */
[----:B------:R-:W-:Y:S01]  /*0380*/  @!P0 FADD R8, R9, R8 ;  /* 0x0000000809088221 */ /* 0x000fe20000000000 */
[----:B------:R0:W-:Y:S04]  /*0390*/  @!P0 STG.E desc[UR6][R6.64], R9 ;  /* 0x0000000906008986 */ /* 0x0001e8000c101906 */
[----:B------:R0:W-:Y:S04]  /*03a0*/  STS [R5], R4 ;  /* 0x0000000405007388 */ /* 0x0001e80000000800 */
[----:B------:R0:W-:Y:S01]  /*03b0*/  @!P0 STS [R5], R8 ;  /* 0x0000000805008388 */ /* 0x0001e20000000800 */
[----:B------:R-:W-:Y:S05]  /*03c0*/  @!P2 BRA `(.L_x_0) ;  /* 0x00000000002ca947 */ /* 0x000fea0003800000 */
.L_x_1:
[----:B------:R-:W-:Y:S01]  /*03d0*/  BAR.SYNC.DEFER_BLOCKING 0x0 ;  /* 0x0000000000007b1d */ /* 0x000fe20000010000 */
[----:B0-----:R-:W-:-:S04]  /*03e0*/  SHF.R.U32.HI R6, RZ, 0x1, R2 ;  /* 0x00000001ff067819 */ /* 0x001fc80000011602 */
[----:B------:R-:W-:-:S13]  /*03f0*/  ISETP.GE.U32.AND P0, PT, R0, R6, PT ;  /* 0x000000060000720c */ /* 0x000fda0003f06070 */
[----:B------:R-:W-:Y:S01]  /*0400*/  @!P0 LEA R3, R6, R5, 0x2 ;  /* 0x0000000506038211 */ /* 0x000fe200078e10ff */
[----:B------:R-:W-:Y:S05]  /*0410*/  @!P0 LDS R4, [R5] ;  /* 0x0000000005048984 */ /* 0x000fea0000000800 */
[----:B------:R-:W0:Y:S02]  /*0420*/  @!P0 LDS R3, [R3] ;  /* 0x0000000003038984 */ /* 0x000e240000000800 */
[----:B0-----:R-:W-:-:S05]  /*0430*/  @!P0 FADD R4, R3, R4 ;  /* 0x0000000403048221 */ /* 0x001fca0000000000 */
[----:B------:R1:W-:Y:S01]  /*0440*/  @!P0 STS [R5], R4 ;  /* 0x0000000405008388 */ /* 0x0003e20000000800 */
[----:B------:R-:W-:Y:S02]  /*0450*/  ISETP.GT.U32.AND P0, PT, R2, 0x3, PT ;  /* 0x000000030200780c */ /* 0x000fe40003f04070 */
[----:B------:R-:W-:-:S11]  /*0460*/  MOV R2, R6 ;  /* 0x0000000600027202 */ /* 0x000fd60000000f00 */
[----:B-1----:R-:W-:Y:S05]  /*0470*/  @P0 BRA `(.L_x_1) ;  /* 0xfffffffc00d40947 */ /* 0x002fea000383ffff */
.L_x_0:
[----:B------:R-:W-:Y:S05]  /*0480*/  @P1 EXIT ;  /* 0x000000000000194d */ /* 0x000fea0003800000 */
[----:B------:R-:W1:Y:S01]  /*0490*/  S2UR UR5, SR_CgaCtaId ;  /* 0x00000000000579c3 */ /* 0x000e620000008800 */
[----:B------:R-:W-:-:S07]  /*04a0*/  UMOV UR4, 0x400 ;  /* 0x0000040000047882 */ /* 0x000fce0000000000 */
[----:B------:R-:W2:Y:S01]  /*04b0*/  LDC.64 R2, c[0x0][0x390] ;  /* 0x0000e400ff027b82 */ /* 0x000ea20000000a00 */
[----:B-1----:R-:W-:-:S09]  /*04c0*/  ULEA UR4, UR5, UR4, 0x18 ;  /* 0x0000000405047291 */ /* 0x002fd2000f8ec0ff */
[----:B0-----:R-:W2:Y:S04]  /*04d0*/  LDS R5, [UR4] ;  /* 0x00000004ff057984 */ /* 0x001ea80008000800 */
[----:B--2---:R-:W-:Y:S01]  /*04e0*/  REDG.E.ADD.F32.FTZ.RN.STRONG.GPU desc[UR6][R2.64], R5 ;  /* 0x00000005020079a6 */ /* 0x004fe2000c12f306 */
[----:B------:R-:W-:Y:S05]  /*04f0*/  EXIT ;  /* 0x000000000000794d */ /* 0x000fea0003800000 */
.L_x_2:
[----:B------:R-:W-:-:S00]  /*0500*/  BRA `(.L_x_2) ;  /* 0xfffffffc00fc7947 */ /* 0x000fc0000383ffff */
[----:B------:R-:W-:-:S00]  /*0510*/  NOP ;  /* 0x0000000000007918 */ /* 0x000fc00000000000 */
        /* <DEDUP_REMOVED lines=14> */
.L_x_31:


//--------------------- .text._Z15divideArray_gpuPffS_i --------------------------
	.section	.text._Z15divideArray_gpuPffS_i,"ax",@progbits
	.align	128
        .global         _Z15divideArray_gpuPffS_i
        .type           _Z15divideArray_gpuPffS_i,@function
        .size           _Z15divideArray_gpuPffS_i,(.L_x_30 - _Z15divideArray_gpuPffS_i)
        .other          _Z15divideArray_gpuPffS_i,@"STO_CUDA_ENTRY STV_DEFAULT"
_Z15divideArray_gpuPffS_i:
.text._Z15divideArray_gpuPffS_i:
[----:B------:R-:W-:Y:S01]  /*0000*/  LDC R1, c[0x0][0x37c] ;  /* 0x0000df00ff017b82 */ /* 0x000fe20000000800 */
[----:B------:R-:W0:Y:S01]  /*0010*/  S2R R11, SR_TID.X ;  /* 0x00000000000b7919 */ /* 0x000e220000002100 */
[----:B------:R-:W0:Y:S01]  /*0020*/  LDCU UR4, c[0x0][0x360] ;  /* 0x00006c00ff0477ac */ /* 0x000e220008000800 */
[----:B------:R-:W0:Y:S01]  /*0030*/  S2R R0, SR_CTAID.X ;  /* 0x0000000000007919 */ /* 0x000e220000002500 */
[----:B------:R-:W1:Y:S01]  /*0040*/  LDCU UR5, c[0x0][0x398] ;  /* 0x00007300ff0577ac */ /* 0x000e620008000800 */
[----:B0-----:R-:W-:-:S05]  /*0050*/  IMAD R11, R0, UR4, R11 ;  /* 0x00000004000b7c24 */ /* 0x001fca000f8e020b */
[----:B-1----:R-:W-:-:S13]  /*0060*/  ISETP.GE.AND P0, PT, R11, UR5, PT ;  /* 0x000000050b007c0c */ /* 0x002fda000bf06270 */
[----:B------:R-:W-:Y:S05]  /*0070*/  @P0 EXIT ;  /* 0x000000000000094d */ /* 0x000fea0003800000 */
[----:B------:R-:W0:Y:S01]  /*0080*/  LDC R9, c[0x0][0x388] ;  /* 0x0000e200ff097b82 */ /* 0x000e220000000800 */
[----:B------:R-:W1:Y:S01]  /*0090*/  LDCU UR5, c[0x0][0x370] ;  /* 0x00006e00ff0577ac */ /* 0x000e620008000800 */
[----:B------:R-:W2:Y:S06]  /*00a0*/  LDCU.64 UR6, c[0x0][0x358] ;  /* 0x00006b00ff0677ac */ /* 0x000eac0008000a00 */
[----:B------:R-:W3:Y:S01]  /*00b0*/  LDC.64 R4, c[0x0][0x380] ;  /* 0x0000e000ff047b82 */ /* 0x000ee20000000a00 */
[----:B------:R-:W4:Y:S07]  /*00c0*/  LDCU UR8, c[0x0][0x398] ;  /* 0x00007300ff0877ac */ /* 0x000f2e0008000800 */
[----:B------:R-:W0:Y:S01]  /*00d0*/  LDC.64 R6, c[0x0][0x390] ;  /* 0x0000e400ff067b82 */ /* 0x000e220000000a00 */
[----:B-1----:R-:W-:-:S12]  /*00e0*/  UIMAD UR4, UR4, UR5, URZ ;  /* 0x00000005040472a4 */ /* 0x002fd8000f8e02ff */
.L_x_5:
[----:B-1-3--:R-:W-:-:S05]  /*00f0*/  IMAD.WIDE R2, R11, 0x4, R4 ;  /* 0x000000040b027825 */ /* 0x00afca00078e0204 */
[----:B--2---:R-:W2:Y:S01]  /*0100*/  LDG.E R0, desc[UR6][R2.64] ;  /* 0x0000000602007981 */ /* 0x004ea2000c1e1900 */
[----:B0-----:R-:W0:Y:S01]  /*0110*/  MUFU.RCP R8, R9 ;  /* 0x0000000900087308 */ /* 0x001e220000001000 */
[----:B------:R-:W-:Y:S01]  /*0120*/  BSSY.RECONVERGENT B0, `(.L_x_3) ;  /* 0x000000e000007945 */ /* 0x000fe20003800200 */
[----:B0-----:R-:W-:-:S04]  /*0130*/  FFMA R13, R8, -R9, 1 ;  /* 0x3f800000080d7423 */ /* 0x001fc80000000809 */
[----:B------:R-:W-:Y:S01]  /*0140*/  FFMA R15, R8, R13, R8 ;  /* 0x0000000d080f7223 */ /* 0x000fe20000000008 */
[----:B------:R-:W-:Y:S02]  /*0150*/  IMAD.MOV.U32 R13, RZ, RZ, R11 ;  /* 0x000000ffff0d7224 */ /* 0x000fe400078e000b */
[----:B------:R-:W-:-:S05]  /*0160*/  VIADD R11, R11, UR4 ;  /* 0x000000040b0b7c36 */ /* 0x000fca0008000000 */
[----:B----4-:R-:W-:Y:S01]  /*0170*/  ISETP.GE.AND P2, PT, R11, UR8, PT ;  /* 0x000000080b007c0c */ /* 0x010fe2000bf46270 */
[----:B--2---:R-:W0:Y:S01]  /*0180*/  FCHK P0, R0, R9 ;  /* 0x0000000900007302 */ /* 0x004e220000000000 */
[----:B------:R-:W-:-:S04]  /*0190*/  FFMA R8, R0, R15, RZ ;  /* 0x0000000f00087223 */ /* 0x000fc800000000ff */
[----:B------:R-:W-:-:S04]  /*01a0*/  FFMA R10, R8, -R9, R0 ;  /* 0x80000009080a7223 */ /* 0x000fc80000000000 */
[----:B------:R-:W-:Y:S01]  /*01b0*/  FFMA R15, R15, R10, R8 ;  /* 0x0000000a0f0f7223 */ /* 0x000fe20000000008 */
[----:B0-----:R-:W-:Y:S06]  /*01c0*/  @!P0 BRA `(.L_x_4) ;  /* 0x00000000000c8947 */ /* 0x001fec0003800000 */
[----:B------:R-:W-:-:S07]  /*01d0*/  MOV R2, 0x1f0 ;  /* 0x000001f000027802 */ /* 0x000fce0000000f00 */
[----:B------:R-:W-:Y:S05]  /*01e0*/  CALL.REL.NOINC `($__internal_0_$__cuda_sm3x_div_rn_noftz_f32_slowpath) ;  /* 0x0000000000187944 */ /* 0x000fea0003c00000 */
[----:B------:R-:W-:-:S07]  /*01f0*/  IMAD.MOV.U32 R15, RZ, RZ, R0 ;  /* 0x000000ffff0f7224 */ /* 0x000fce00078e0000 */
.L_x_4:
[----:B------:R-:W-:Y:S05]  /*0200*/  BSYNC.RECONVERGENT B0 ;  /* 0x0000000000007941 */ /* 0x000fea0003800200 */
.L_x_3:
[----:B------:R-:W-:-:S05]  /*0210*/  IMAD.WIDE R2, R13, 0x4, R6 ;  /* 0x000000040d027825 */ /* 0x000fca00078e0206 */
[----:B------:R1:W-:Y:S01]  /*0220*/  STG.E desc[UR6][R2.64], R15 ;  /* 0x0000000f02007986 */ /* 0x0003e2000c101906 */
[----:B------:R-:W-:Y:S05]  /*0230*/  @!P2 BRA `(.L_x_5) ;  /* 0xfffffffc00aca947 */ /* 0x000fea000383ffff */
[----:B------:R-:W-:Y:S05]  /*0240*/  EXIT ;  /* 0x000000000000794d */ /* 0x000fea0003800000 */
        .weak           $__internal_0_$__cuda_sm3x_div_rn_noftz_f32_slowpath
        .type           $__internal_0_$__cuda_sm3x_div_rn_noftz_f32_slowpath,@function
        .size           $__internal_0_$__cuda_sm3x_div_rn_noftz_f32_slowpath,(.L_x_30 - $__internal_0_$__cuda_sm3x_div_rn_noftz_f32_slowpath)
$__internal_0_$__cuda_sm3x_div_rn_noftz_f32_slowpath:
[----:B------:R-:W0:Y:S01]  /*0250*/  LDC R3, c[0x0][0x388] ;  /* 0x0000e200ff037b82 */ /* 0x000e220000000800 */
[--C-:B------:R-:W-:Y:S01]  /*0260*/  SHF.R.U32.HI R8, RZ, 0x17, R0.reuse ;  /* 0x00000017ff087819 */ /* 0x100fe20000011600 */
[----:B------:R-:W1:Y:S01]  /*0270*/  LDCU UR5, c[0x0][0x388] ;  /* 0x00007100ff0577ac */ /* 0x000e620008000800 */
[----:B------:R-:W-:Y:S01]  /*0280*/  BSSY.RECONVERGENT B1, `(.L_x_6) ;  /* 0x0000064000017945 */ /* 0x000fe20003800200 */
[----:B------:R-:W-:Y:S01]  /*0290*/  IMAD.MOV.U32 R12, RZ, RZ, R0 ;  /* 0x000000ffff0c7224 */ /* 0x000fe200078e0000 */
[----:B------:R-:W-:-:S05]  /*02a0*/  LOP3.LUT R16, R8, 0xff, RZ, 0xc0, !PT ;  /* 0x000000ff08107812 */ /* 0x000fca00078ec0ff */
[----:B------:R-:W-:Y:S02]  /*02b0*/  VIADD R17, R16, 0xffffffff ;  /* 0xffffffff10117836 */ /* 0x000fe40000000000 */
[----:B-1----:R-:W-:Y:S01]  /*02c0*/  IMAD.U32 R15, RZ, RZ, UR5 ;  /* 0x00000005ff0f7e24 */ /* 0x002fe2000f8e00ff */
[----:B0-----:R-:W-:-:S04]  /*02d0*/  SHF.R.U32.HI R10, RZ, 0x17, R3 ;  /* 0x00000017ff0a7819 */ /* 0x001fc80000011603 */
[----:B------:R-:W-:-:S05]  /*02e0*/  LOP3.LUT R10, R10, 0xff, RZ, 0xc0, !PT ;  /* 0x000000ff0a0a7812 */ /* 0x000fca00078ec0ff */
[----:B------:R-:W-:-:S05]  /*02f0*/  VIADD R14, R10, 0xffffffff ;  /* 0xffffffff0a0e7836 */ /* 0x000fca0000000000 */
[----:B------:R-:W-:-:S04]  /*0300*/  ISETP.GT.U32.AND P0, PT, R14, 0xfd, PT ;  /* 0x000000fd0e00780c */ /* 0x000fc80003f04070 */
[----:B------:R-:W-:-:S13]  /*0310*/  ISETP.GT.U32.OR P0, PT, R17, 0xfd, P0 ;  /* 0x000000fd1100780c */ /* 0x000fda0000704470 */
[----:B------:R-:W-:Y:S01]  /*0320*/  @!P0 IMAD.MOV.U32 R8, RZ, RZ, RZ ;  /* 0x000000ffff088224 */ /* 0x000fe200078e00ff */
[----:B------:R-:W-:Y:S06]  /*0330*/  @!P0 BRA `(.L_x_7) ;  /* 0x00000000005c8947 */ /* 0x000fec0003800000 */
[----:B------:R-:W-:Y:S02]  /*0340*/  FSETP.GTU.FTZ.AND P1, PT, |R3|, +INF , PT ;  /* 0x7f8000000300780b */ /* 0x000fe40003f3c200 */
[----:B------:R-:W-:-:S04]  /*0350*/  FSETP.GTU.FTZ.AND P0, PT, |R0|, +INF , PT ;  /* 0x7f8000000000780b */ /* 0x000fc80003f1c200 */
[----:B------:R-:W-:-:S13]  /*0360*/  PLOP3.LUT P0, PT, P0, P1, PT, 0xf8, 0x8f ;  /* 0x00000000008f781c */ /* 0x000fda0000703f70 */
[----:B------:R-:W-:Y:S05]  /*0370*/  @P0 BRA `(.L_x_8) ;  /* 0x00000004004c0947 */ /* 0x000fea0003800000 */
[----:B------:R-:W-:-:S13]  /*0380*/  LOP3.LUT P0, RZ, R15, 0x7fffffff, R12, 0xc8, !PT ;  /* 0x7fffffff0fff7812 */ /* 0x000fda000780c80c */
[----:B------:R-:W-:Y:S05]  /*0390*/  @!P0 BRA `(.L_x_9) ;  /* 0x00000004003c8947 */ /* 0x000fea0003800000 */
[C---:B------:R-:W-:Y:S02]  /*03a0*/  FSETP.NEU.FTZ.AND P3, PT, |R0|.reuse, +INF , PT ;  /* 0x7f8000000000780b */ /* 0x040fe40003f7d200 */
[----:B------:R-:W-:Y:S02]  /*03b0*/  FSETP.NEU.FTZ.AND P1, PT, |R3|, +INF , PT ;  /* 0x7f8000000300780b */ /* 0x000fe40003f3d200 */
[----:B------:R-:W-:-:S11]  /*03c0*/  FSETP.NEU.FTZ.AND P0, PT, |R0|, +INF , PT ;  /* 0x7f8000000000780b */ /* 0x000fd60003f1d200 */
[----:B------:R-:W-:Y:S05]  /*03d0*/  @!P1 BRA !P3, `(.L_x_9) ;  /* 0x00000004002c9947 */ /* 0x000fea0005800000 */
[----:B------:R-:W-:-:S04]  /*03e0*/  LOP3.LUT P3, RZ, R12, 0x7fffffff, RZ, 0xc0, !PT ;  /* 0x7fffffff0cff7812 */ /* 0x000fc8000786c0ff */
[----:B------:R-:W-:-:S13]  /*03f0*/  PLOP3.LUT P1, PT, P1, P3, PT, 0x2f, 0xf2 ;  /* 0x0000000000f2781c */ /* 0x000fda0000f26577 */
[----:B------:R-:W-:Y:S05]  /*0400*/  @P1 BRA `(.L_x_10) ;  /* 0x0000000400181947 */ /* 0x000fea0003800000 */
[----:B------:R-:W-:-:S04]  /*0410*/  LOP3.LUT P1, RZ, R15, 0x7fffffff, RZ, 0xc0, !PT ;  /* 0x7fffffff0fff7812 */ /* 0x000fc8000782c0ff */
[----:B------:R-:W-:-:S13]  /*0420*/  PLOP3.LUT P0, PT, P0, P1, PT, 0x2f, 0xf2 ;  /* 0x0000000000f2781c */ /* 0x000fda0000702577 */
[----:B------:R-:W-:Y:S05]  /*0430*/  @P0 BRA `(.L_x_11) ;  /* 0x0000000400000947 */ /* 0x000fea0003800000 */
[----:B------:R-:W-:Y:S02]  /*0440*/  ISETP.GE.AND P0, PT, R17, RZ, PT ;  /* 0x000000ff1100720c */ /* 0x000fe40003f06270 */
[----:B------:R-:W-:-:S11]  /*0450*/  ISETP.GE.AND P1, PT, R14, RZ, PT ;  /* 0x000000ff0e00720c */ /* 0x000fd60003f26270 */
[----:B------:R-:W-:Y:S02]  /*0460*/  @P0 IMAD.MOV.U32 R8, RZ, RZ, RZ ;  /* 0x000000ffff080224 */ /* 0x000fe400078e00ff */
[----:B------:R-:W-:Y:S01]  /*0470*/  @!P0 FFMA R12, R0, 1.84467440737095516160e+19, RZ ;  /* 0x5f800000000c8823 */ /* 0x000fe200000000ff */
[----:B------:R-:W-:Y:S02]  /*0480*/  @!P0 IMAD.MOV.U32 R8, RZ, RZ, -0x40 ;  /* 0xffffffc0ff088424 */ /* 0x000fe400078e00ff */
[----:B------:R-:W-:Y:S02]  /*0490*/  @!P1 FFMA R15, R3, 1.84467440737095516160e+19, RZ ;  /* 0x5f800000030f9823 */ /* 0x000fe400000000ff */
[----:B------:R-:W-:-:S07]  /*04a0*/  @!P1 VIADD R8, R8, 0x40 ;  /* 0x0000004008089836 */ /* 0x000fce0000000000 */
.L_x_7:
[----:B------:R-:W-:Y:S01]  /*04b0*/  LEA R0, R10, 0xc0800000, 0x17 ;  /* 0xc08000000a007811 */ /* 0x000fe200078eb8ff */
[----:B------:R-:W-:Y:S01]  /*04c0*/  VIADD R3, R16, 0xffffff81 ;  /* 0xffffff8110037836 */ /* 0x000fe20000000000 */
[----:B------:R-:W-:Y:S03]  /*04d0*/  BSSY.RECONVERGENT B2, `(.L_x_12) ;  /* 0x0000035000027945 */ /* 0x000fe60003800200 */
[----:B------:R-:W-:Y:S02]  /*04e0*/  IMAD.IADD R15, R15, 0x1, -R0 ;  /* 0x000000010f0f7824 */ /* 0x000fe400078e0a00 */
[----:B------:R-:W-:Y:S02]  /*04f0*/  IMAD R0, R3, -0x800000, R12 ;  /* 0xff80000003007824 */ /* 0x000fe400078e020c */
[----:B------:R0:W1:Y:S01]  /*0500*/  MUFU.RCP R14, R15 ;  /* 0x0000000f000e7308 */ /* 0x0000620000001000 */
[----:B------:R-:W-:Y:S01]  /*0510*/  FADD.FTZ R17, -R15, -RZ ;  /* 0x800000ff0f117221 */ /* 0x000fe20000010100 */
[----:B0-----:R-:W-:-:S05]  /*0520*/  IADD3 R15, PT, PT, R3, 0x7f, -R10 ;  /* 0x0000007f030f7810 */ /* 0x001fca0007ffe80a */
[----:B------:R-:W-:Y:S02]  /*0530*/  IMAD.IADD R15, R15, 0x1, R8 ;  /* 0x000000010f0f7824 */ /* 0x000fe400078e0208 */
[----:B-1----:R-:W-:-:S04]  /*0540*/  FFMA R19, R14, R17, 1 ;  /* 0x3f8000000e137423 */ /* 0x002fc80000000011 */
[----:B------:R-:W-:-:S04]  /*0550*/  FFMA R21, R14, R19, R14 ;  /* 0x000000130e157223 */ /* 0x000fc8000000000e */
[----:B------:R-:W-:-:S04]  /*0560*/  FFMA R12, R0, R21, RZ ;  /* 0x00000015000c7223 */ /* 0x000fc800000000ff */
[----:B------:R-:W-:-:S04]  /*0570*/  FFMA R19, R17, R12, R0 ;  /* 0x0000000c11137223 */ /* 0x000fc80000000000 */
[----:B------:R-:W-:-:S04]  /*0580*/  FFMA R12, R21, R19, R12 ;  /* 0x00000013150c7223 */ /* 0x000fc8000000000c */
[----:B------:R-:W-:-:S04]  /*0590*/  FFMA R17, R17, R12, R0 ;  /* 0x0000000c11117223 */ /* 0x000fc80000000000 */
[----:B------:R-:W-:-:S05]  /*05a0*/  FFMA R0, R21, R17, R12 ;  /* 0x0000001115007223 */ /* 0x000fca000000000c */
[----:B------:R-:W-:-:S04]  /*05b0*/  SHF.R.U32.HI R3, RZ, 0x17, R0 ;  /* 0x00000017ff037819 */ /* 0x000fc80000011600 */
[----:B------:R-:W-:-:S05]  /*05c0*/  LOP3.LUT R3, R3, 0xff, RZ, 0xc0, !PT ;  /* 0x000000ff03037812 */ /* 0x000fca00078ec0ff */
[----:B------:R-:W-:-:S04]  /*05d0*/  IMAD.IADD R14, R3, 0x1, R15 ;  /* 0x00000001030e7824 */ /* 0x000fc800078e020f */
[----:B------:R-:W-:-:S05]  /*05e0*/  VIADD R3, R14, 0xffffffff ;  /* 0xffffffff0e037836 */ /* 0x000fca0000000000 */
[----:B------:R-:W-:-:S13]  /*05f0*/  ISETP.GE.U32.AND P0, PT, R3, 0xfe, PT ;  /* 0x000000fe0300780c */ /* 0x000fda0003f06070 */
[----:B------:R-:W-:Y:S05]  /*0600*/  @!P0 BRA `(.L_x_13) ;  /* 0x0000000000808947 */ /* 0x000fea0003800000 */
[----:B------:R-:W-:-:S13]  /*0610*/  ISETP.GT.AND P0, PT, R14, 0xfe, PT ;  /* 0x000000fe0e00780c */ /* 0x000fda0003f04270 */
[----:B------:R-:W-:Y:S05]  /*0620*/  @P0 BRA `(.L_x_14) ;  /* 0x00000000006c0947 */ /* 0x000fea0003800000 */
[----:B------:R-:W-:-:S13]  /*0630*/  ISETP.GE.AND P0, PT, R14, 0x1, PT ;  /* 0x000000010e00780c */ /* 0x000fda0003f06270 */
[----:B------:R-:W-:Y:S05]  /*0640*/  @P0 BRA `(.L_x_15) ;  /* 0x0000000000740947 */ /* 0x000fea0003800000 */
[----:B------:R-:W-:Y:S02]  /*0650*/  ISETP.GE.AND P0, PT, R14, -0x18, PT ;  /* 0xffffffe80e00780c */ /* 0x000fe40003f06270 */
[----:B------:R-:W-:-:S11]  /*0660*/  LOP3.LUT R0, R0, 0x80000000, RZ, 0xc0, !PT ;  /* 0x8000000000007812 */ /* 0x000fd600078ec0ff */
[----:B------:R-:W-:Y:S05]  /*0670*/  @!P0 BRA `(.L_x_15) ;  /* 0x0000000000688947 */ /* 0x000fea0003800000 */
[CCC-:B------:R-:W-:Y:S01]  /*0680*/  FFMA.RZ R3, R21.reuse, R17.reuse, R12.reuse ;  /* 0x0000001115037223 */ /* 0x1c0fe2000000c00c */
[C---:B------:R-:W-:Y:S02]  /*0690*/  VIADD R15, R14.reuse, 0x20 ;  /* 0x000000200e0f7836 */ /* 0x040fe40000000000 */
[-CC-:B------:R-:W-:Y:S01]  /*06a0*/  FFMA.RM R8, R21, R17.reuse, R12.reuse ;  /* 0x0000001115087223 */ /* 0x180fe2000000400c */
[C---:B------:R-:W-:Y:S02]  /*06b0*/  ISETP.NE.AND P3, PT, R14.reuse, RZ, PT ;  /* 0x000000ff0e00720c */ /* 0x040fe40003f65270 */
[----:B------:R-:W-:Y:S01]  /*06c0*/  LOP3.LUT R10, R3, 0x7fffff, RZ, 0xc0, !PT ;  /* 0x007fffff030a7812 */ /* 0x000fe200078ec0ff */
[----:B------:R-:W-:Y:S01]  /*06d0*/  FFMA.RP R3, R21, R17, R12 ;  /* 0x0000001115037223 */ /* 0x000fe2000000800c */
[----:B------:R-:W-:Y:S01]  /*06e0*/  IMAD.MOV R12, RZ, RZ, -R14 ;  /* 0x000000ffff0c7224 */ /* 0x000fe200078e0a0e */
[----:B------:R-:W-:Y:S02]  /*06f0*/  ISETP.NE.AND P1, PT, R14, RZ, PT ;  /* 0x000000ff0e00720c */ /* 0x000fe40003f25270 */
[----:B------:R-:W-:-:S02]  /*0700*/  LOP3.LUT R10, R10, 0x800000, RZ, 0xfc, !PT ;  /* 0x008000000a0a7812 */ /* 0x000fc400078efcff */
[----:B------:R-:W-:Y:S02]  /*0710*/  FSETP.NEU.FTZ.AND P0, PT, R3, R8, PT ;  /* 0x000000080300720b */ /* 0x000fe40003f1d000 */
[----:B------:R-:W-:Y:S02]  /*0720*/  SHF.L.U32 R15, R10, R15, RZ ;  /* 0x0000000f0a0f7219 */ /* 0x000fe400000006ff */
[----:B------:R-:W-:Y:S02]  /*0730*/  SEL R3, R12, RZ, P3 ;  /* 0x000000ff0c037207 */ /* 0x000fe40001800000 */
[----:B------:R-:W-:Y:S02]  /*0740*/  ISETP.NE.AND P1, PT, R15, RZ, P1 ;  /* 0x000000ff0f00720c */ /* 0x000fe40000f25270 */
[----:B------:R-:W-:Y:S02]  /*0750*/  SHF.R.U32.HI R3, RZ, R3, R10 ;  /* 0x00000003ff037219 */ /* 0x000fe4000001160a */
[----:B------:R-:W-:-:S02]  /*0760*/  PLOP3.LUT P0, PT, P0, P1, PT, 0xf8, 0x8f ;  /* 0x00000000008f781c */ /* 0x000fc40000703f70 */
[----:B------:R-:W-:Y:S02]  /*0770*/  SHF.R.U32.HI R15, RZ, 0x1, R3 ;  /* 0x00000001ff0f7819 */ /* 0x000fe40000011603 */
[----:B------:R-:W-:-:S04]  /*0780*/  SEL R8, RZ, 0x1, !P0 ;  /* 0x00000001ff087807 */ /* 0x000fc80004000000 */
[----:B------:R-:W-:-:S04]  /*0790*/  LOP3.LUT R8, R8, 0x1, R15, 0xf8, !PT ;  /* 0x0000000108087812 */ /* 0x000fc800078ef80f */
[----:B------:R-:W-:-:S05]  /*07a0*/  LOP3.LUT R8, R8, R3, RZ, 0xc0, !PT ;  /* 0x0000000308087212 */ /* 0x000fca00078ec0ff */
[----:B------:R-:W-:-:S05]  /*07b0*/  IMAD.IADD R15, R15, 0x1, R8 ;  /* 0x000000010f0f7824 */ /* 0x000fca00078e0208 */
[----:B------:R-:W-:Y:S01]  /*07c0*/  LOP3.LUT R0, R15, R0, RZ, 0xfc, !PT ;  /* 0x000000000f007212 */ /* 0x000fe200078efcff */
[----:B------:R-:W-:Y:S06]  /*07d0*/  BRA `(.L_x_15) ;  /* 0x0000000000107947 */ /* 0x000fec0003800000 */
.L_x_14:
[----:B------:R-:W-:-:S04]  /*07e0*/  LOP3.LUT R0, R0, 0x80000000, RZ, 0xc0, !PT ;  /* 0x8000000000007812 */ /* 0x000fc800078ec0ff */
[----:B------:R-:W-:Y:S01]  /*07f0*/  LOP3.LUT R0, R0, 0x7f800000, RZ, 0xfc, !PT ;  /* 0x7f80000000007812 */ /* 0x000fe200078efcff */
[----:B------:R-:W-:Y:S06]  /*0800*/  BRA `(.L_x_15) ;  /* 0x0000000000047947 */ /* 0x000fec0003800000 */
.L_x_13:
[----:B------:R-:W-:-:S07]  /*0810*/  IMAD R0, R15, 0x800000, R0 ;  /* 0x008000000f007824 */ /* 0x000fce00078e0200 */
.L_x_15:
[----:B------:R-:W-:Y:S05]  /*0820*/  BSYNC.RECONVERGENT B2 ;  /* 0x0000000000027941 */ /* 0x000fea0003800200 */
.L_x_12:
[----:B------:R-:W-:Y:S05]  /*0830*/  BRA `(.L_x_16) ;  /* 0x0000000000207947 */ /* 0x000fea0003800000 */
.L_x_11:
[----:B------:R-:W-:-:S04]  /*0840*/  LOP3.LUT R0, R15, 0x80000000, R12, 0x48, !PT ;  /* 0x800000000f007812 */ /* 0x000fc800078e480c */
[----:B------:R-:W-:Y:S01]  /*0850*/  LOP3.LUT R0, R0, 0x7f800000, RZ, 0xfc, !PT ;  /* 0x7f80000000007812 */ /* 0x000fe200078efcff */
[----:B------:R-:W-:Y:S06]  /*0860*/  BRA `(.L_x_16) ;  /* 0x0000000000147947 */ /* 0x000fec0003800000 */
.L_x_10:
[----:B------:R-:W-:Y:S01]  /*0870*/  LOP3.LUT R0, R15, 0x80000000, R12, 0x48, !PT ;  /* 0x800000000f007812 */ /* 0x000fe200078e480c */
[----:B------:R-:W-:Y:S06]  /*0880*/  BRA `(.L_x_16) ;  /* 0x00000000000c7947 */ /* 0x000fec0003800000 */
.L_x_9:
[----:B------:R-:W0:Y:S01]  /*0890*/  MUFU.RSQ R0, -QNAN ;  /* 0xffc0000000007908 */ /* 0x000e220000001400 */
[----:B------:R-:W-:Y:S05]  /*08a0*/  BRA `(.L_x_16) ;  /* 0x0000000000047947 */ /* 0x000fea0003800000 */
.L_x_8:
[----:B------:R-:W-:-:S07]  /*08b0*/  FADD.FTZ R0, R0, R3 ;  /* 0x0000000300007221 */ /* 0x000fce0000010000 */
.L_x_16:
[----:B------:R-:W-:Y:S05]  /*08c0*/  BSYNC.RECONVERGENT B1 ;  /* 0x0000000000017941 */ /* 0x000fea0003800200 */
.L_x_6:
[----:B------:R-:W-:-:S04]  /*08d0*/  IMAD.MOV.U32 R3, RZ, RZ, 0x0 ;  /* 0x00000000ff037424 */ /* 0x000fc800078e00ff */
[----:B0-----:R-:W-:Y:S05]  /*08e0*/  RET.REL.NODEC R2 `(_Z15divideArray_gpuPffS_i) ;  /* 0xfffffff402c47950 */ /* 0x001fea0003c3ffff */
.L_x_17:
        /* <DEDUP_REMOVED lines=9> */
.L_x_30:


//--------------------- .text._Z18substractArray_gpuPffS_i --------------------------
	.section	.text._Z18substractArray_gpuPffS_i,"ax",@progbits
	.align	128
        .global         _Z18substractArray_gpuPffS_i
        .type           _Z18substractArray_gpuPffS_i,@function
        .size           _Z18substractArray_gpuPffS_i,(.L_x_33 - _Z18substractArray_gpuPffS_i)
        .other          _Z18substractArray_gpuPffS_i,@"STO_CUDA_ENTRY STV_DEFAULT"
_Z18substractArray_gpuPffS_i:
.text._Z18substractArray_gpuPffS_i:
        /* <DEDUP_REMOVED lines=8> */
[----:B------:R-:W0:Y:S01]  /*0080*/  LDC.64 R6, c[0x0][0x380] ;  /* 0x0000e000ff067b82 */ /* 0x000e220000000a00 */
[----:B------:R-:W1:Y:S01]  /*0090*/  LDCU UR5, c[0x0][0x370] ;  /* 0x00006e00ff0577ac */ /* 0x000e620008000800 */
[----:B------:R-:W2:Y:S06]  /*00a0*/  LDCU.64 UR6, c[0x0][0x358] ;  /* 0x00006b00ff0677ac */ /* 0x000eac0008000a00 */
[----:B------:R-:W3:Y:S01]  /*00b0*/  LDC.64 R8, c[0x0][0x390] ;  /* 0x0000e400ff087b82 */ /* 0x000ee20000000a00 */
[----:B------:R-:W4:Y:S01]  /*00c0*/  LDCU UR9, c[0x0][0x388] ;  /* 0x00007100ff0977ac */ /* 0x000f220008000800 */
[----:B-1----:R-:W-:-:S12]  /*00d0*/  UIMAD UR4, UR4, UR5, URZ ;  /* 0x00000005040472a4 */ /* 0x002fd8000f8e02ff */
.L_x_18:
[----:B0-----:R-:W-:-:S06]  /*00e0*/  IMAD.WIDE R2, R0, 0x4, R6 ;  /* 0x0000000400027825 */ /* 0x001fcc00078e0206 */
[----:B--2---:R-:W4:Y:S01]  /*00f0*/  LDG.E R2, desc[UR6][R2.64] ;  /* 0x0000000602027981 */ /* 0x004f22000c1e1900 */
[C---:B-1-3--:R-:W-:Y:S01]  /*0100*/  IMAD.WIDE R4, R0.reuse, 0x4, R8 ;  /* 0x0000000400047825 */ /* 0x04afe200078e0208 */
[----:B------:R-:W-:-:S04]  /*0110*/  IADD3 R0, PT, PT, R0, UR4, RZ ;  /* 0x0000000400007c10 */ /* 0x000fc8000fffe0ff */
[----:B------:R-:W-:Y:S01]  /*0120*/  ISETP.GE.AND P0, PT, R0, UR8, PT ;  /* 0x0000000800007c0c */ /* 0x000fe2000bf06270 */
[----:B----4-:R-:W-:-:S05]  /*0130*/  FADD R11, R2, -UR9 ;  /* 0x80000009020b7e21 */ /* 0x010fca0008000000 */
[----:B------:R1:W-:Y:S07]  /*0140*/  STG.E desc[UR6][R4.64], R11 ;  /* 0x0000000b04007986 */ /* 0x0003ee000c101906 */
[----:B------:R-:W-:Y:S05]  /*0150*/  @!P0 BRA `(.L_x_18) ;  /* 0xfffffffc00e08947 */ /* 0x000fea000383ffff */
[----:B------:R-:W-:Y:S05]  /*0160*/  EXIT ;  /* 0x000000000000794d */ /* 0x000fea0003800000 */
.L_x_19:
        /* <DEDUP_REMOVED lines=9> */
.L_x_33:


//--------------------- .text._Z12sumArray_gpuPfiS_ --------------------------
	.section	.text._Z12sumArray_gpuPfiS_,"ax",@progbits
	.align	128
        .global         _Z12sumArray_gpuPfiS_
        .type           _Z12sumArray_gpuPfiS_,@function
        .size           _Z12sumArray_gpuPfiS_,(.L_x_34 - _Z12sumArray_gpuPfiS_)
        .other          _Z12sumArray_gpuPfiS_,@"STO_CUDA_ENTRY STV_DEFAULT"
_Z12sumArray_gpuPfiS_:
.text._Z12sumArray_gpuPfiS_:
[----:B------:R-:W-:Y:S01]  /*0000*/  LDC R1, c[0x0][0x37c] ;  /* 0x0000df00ff017b82 */ /* 0x000fe20000000800 */
[----:B------:R-:W0:Y:S01]  /*0010*/  S2R R0, SR_CTAID.X ;  /* 0x0000000000007919 */ /* 0x000e220000002500 */
[----:B------:R-:W1:Y:S01]  /*0020*/  LDCU UR4, c[0x0][0x360] ;  /* 0x00006c00ff0477ac */ /* 0x000e620008000800 */
[----:B------:R-:W-:Y:S01]  /*0030*/  IMAD.MOV.U32 R13, RZ, RZ, RZ ;  /* 0x000000ffff0d7224 */ /* 0x000fe200078e00ff */
[----:B------:R-:W2:Y:S01]  /*0040*/  S2R R9, SR_TID.X ;  /* 0x0000000000097919 */ /* 0x000ea20000002100 */
[----:B------:R-:W3:Y:S01]  /*0050*/  LDCU UR5, c[0x0][0x388] ;  /* 0x00007100ff0577ac */ /* 0x000ee20008000800 */
[----:B------:R-:W4:Y:S01]  /*0060*/  LDCU.64 UR6, c[0x0][0x358] ;  /* 0x00006b00ff0677ac */ /* 0x000f220008000a00 */
[----:B-1----:R-:W-:Y:S02]  /*0070*/  IMAD.U32 R6, RZ, RZ, UR4 ;  /* 0x00000004ff067e24 */ /* 0x002fe4000f8e00ff */
[----:B0-----:R-:W-:-:S04]  /*0080*/  IMAD R0, R0, UR4, RZ ;  /* 0x0000000400007c24 */ /* 0x001fc8000f8e02ff */
[----:B--2---:R-:W-:-:S05]  /*0090*/  IMAD R7, R0, 0x2, R9 ;  /* 0x0000000200077824 */ /* 0x004fca00078e0209 */
[C---:B------:R-:W-:Y:S02]  /*00a0*/  IADD3 R11, PT, PT, R7.reuse, R6, RZ ;  /* 0x00000006070b7210 */ /* 0x040fe40007ffe0ff */
[----:B---3--:R-:W-:Y:S02]  /*00b0*/  ISETP.GE.AND P1, PT, R7, UR5, PT ;  /* 0x0000000507007c0c */ /* 0x008fe4000bf26270 */
[----:B------:R-:W-:-:S11]  /*00c0*/  ISETP.GE.U32.AND P0, PT, R11, UR5, PT ;  /* 0x000000050b007c0c */ /* 0x000fd6000bf06070 */
[----:B------:R-:W0:Y:S08]  /*00d0*/  @!P1 LDC.64 R2, c[0x0][0x380] ;  /* 0x0000e000ff029b82 */ /* 0x000e300000000a00 */
[----:B------:R-:W1:Y:S01]  /*00e0*/  @!P0 LDC.64 R4, c[0x0][0x380] ;  /* 0x0000e000ff048b82 */ /* 0x000e620000000a00 */
[----:B0-----:R-:W-:-:S05]  /*00f0*/  @!P1 IMAD.WIDE R2, R7, 0x4, R2 ;  /* 0x0000000407029825 */ /* 0x001fca00078e0202 */
[----:B----4-:R-:W2:Y:S01]  /*0100*/  @!P1 LDG.E R13, desc[UR6][R2.64] ;  /* 0x00000006020d9981 */ /* 0x010ea2000c1e1900 */
[----:B-1----:R-:W-:-:S06]  /*0110*/  @!P0 IMAD.WIDE.U32 R4, R11, 0x4, R4 ;  /* 0x000000040b048825 */ /* 0x002fcc00078e0004 */
[----:B------:R-:W3:Y:S01]  /*0120*/  @!P0 LDG.E R4, desc[UR6][R4.64] ;  /* 0x0000000604048981 */ /* 0x000ee2000c1e1900 */
[----:B------:R-:W0:Y:S01]  /*0130*/  S2UR UR5, SR_CgaCtaId ;  /* 0x00000000000579c3 */ /* 0x000e220000008800 */
[----:B------:R-:W-:Y:S01]  /*0140*/  HFMA2 R7, -RZ, RZ, 0, 0 ;  /* 0x00000000ff077431 */ /* 0x000fe200000001ff */
[----:B------:R-:W-:Y:S01]  /*0150*/  UMOV UR4, 0x400 ;  /* 0x0000040000047882 */ /* 0x000fe20000000000 */
[----:B------:R-:W-:Y:S01]  /*0160*/  ISETP.GE.U32.AND P2, PT, R6, 0x2, PT ;  /* 0x000000020600780c */ /* 0x000fe20003f46070 */
[----:B0-----:R-:W-:-:S06]  /*0170*/  ULEA UR4, UR5, UR4, 0x18 ;  /* 0x0000000405047291 */ /* 0x001fcc000f8ec0ff */
[----:B------:R-:W-:Y:S01]  /*0180*/  LEA R0, R9, UR4, 0x2 ;  /* 0x0000000409007c11 */ /* 0x000fe2000f8e10ff */
[----:B--2---:R-:W-:-:S04]  /*0190*/  @!P1 IMAD.MOV.U32 R7, RZ, RZ, R13 ;  /* 0x000000ffff079224 */ /* 0x004fc800078e000d */
[----:B------:R0:W-:Y:S01]  /*01a0*/  STS [R0], R13 ;  /* 0x0000000d00007388 */ /* 0x0001e20000000800 */
[----:B------:R-:W-:Y:S01]  /*01b0*/  ISETP.NE.AND P1, PT, R9, RZ, PT ;  /* 0x000000ff0900720c */ /* 0x000fe20003f25270 */
[----:B---3--:R-:W-:-:S05]  /*01c0*/  @!P0 FADD R7, R4, R7 ;  /* 0x0000000704078221 */ /* 0x008fca0000000000 */
[----:B------:R0:W-:Y:S01]  /*01d0*/  @!P0 STS [R0], R7 ;  /* 0x0000000700008388 */ /* 0x0001e20000000800 */
[----:B------:R-:W-:Y:S06]  /*01e0*/  @!P2 BRA `(.L_x_20) ;  /* 0x00000000002ca947 */ /* 0x000fec0003800000 */
.L_x_21:
[----:B------:R-:W-:Y:S01]  /*01f0*/  BAR.SYNC.DEFER_BLOCKING 0x0 ;  /* 0x0000000000007b1d */ /* 0x000fe20000010000 */
[----:B------:R-:W-:-:S04]  /*0200*/  SHF.R.U32.HI R4, RZ, 0x1, R6 ;  /* 0x00000001ff047819 */ /* 0x000fc80000011606 */
[----:B------:R-:W-:-:S13]  /*0210*/  ISETP.GE.U32.AND P0, PT, R9, R4, PT ;  /* 0x000000040900720c */ /* 0x000fda0003f06070 */
[----:B------:R-:W-:Y:S01]  /*0220*/  @!P0 LEA R2, R4, R0, 0x2 ;  /* 0x0000000004028211 */ /* 0x000fe200078e10ff */
[----:B------:R-:W-:Y:S05]  /*0230*/  @!P0 LDS R3, [R0] ;  /* 0x0000000000038984 */ /* 0x000fea0000000800 */
[----:B------:R-:W1:Y:S02]  /*0240*/  @!P0 LDS R2, [R2] ;  /* 0x0000000002028984 */ /* 0x000e640000000800 */
[----:B-1----:R-:W-:-:S05]  /*0250*/  @!P0 FADD R3, R2, R3 ;  /* 0x0000000302038221 */ /* 0x002fca0000000000 */
[----:B------:R1:W-:Y:S01]  /*0260*/  @!P0 STS [R0], R3 ;  /* 0x0000000300008388 */ /* 0x0003e20000000800 */
[----:B------:R-:W-:Y:S01]  /*0270*/  ISETP.GT.U32.AND P0, PT, R6, 0x3, PT ;  /* 0x000000030600780c */ /* 0x000fe20003f04070 */
[----:B------:R-:W-:-:S12]  /*0280*/  IMAD.MOV.U32 R6, RZ, RZ, R4 ;  /* 0x000000ffff067224 */ /* 0x000fd800078e0004 */
[----:B-1----:R-:W-:Y:S05]  /*0290*/  @P0 BRA `(.L_x_21) ;  /* 0xfffffffc00d40947 */ /* 0x002fea000383ffff */
.L_x_20:
[----:B------:R-:W-:Y:S05]  /*02a0*/  @P1 EXIT ;  /* 0x000000000000194d */ /* 0x000fea0003800000 */
[----:B------:R-:W1:Y:S01]  /*02b0*/  S2UR UR5, SR_CgaCtaId ;  /* 0x00000000000579c3 */ /* 0x000e620000008800 */
[----:B------:R-:W-:-:S07]  /*02c0*/  UMOV UR4, 0x400 ;  /* 0x0000040000047882 */ /* 0x000fce0000000000 */
[----:B------:R-:W2:Y:S01]  /*02d0*/  LDC.64 R2, c[0x0][0x390] ;  /* 0x0000e400ff027b82 */ /* 0x000ea20000000a00 */
[----:B-1----:R-:W-:-:S09]  /*02e0*/  ULEA UR4, UR5, UR4, 0x18 ;  /* 0x0000000405047291 */ /* 0x002fd2000f8ec0ff */
[----:B------:R-:W2:Y:S04]  /*02f0*/  LDS R5, [UR4] ;  /* 0x00000004ff057984 */ /* 0x000ea80008000800 */
[----:B--2---:R-:W-:Y:S01]  /*0300*/  REDG.E.ADD.F32.FTZ.RN.STRONG.GPU desc[UR6][R2.64], R5 ;  /* 0x00000005020079a6 */ /* 0x004fe2000c12f306 */
[----:B------:R-:W-:Y:S05]  /*0310*/  EXIT ;  /* 0x000000000000794d */ /* 0x000fea0003800000 */
.L_x_22:
        /* <DEDUP_REMOVED lines=14> */
.L_x_34:


//--------------------- .text._Z12expArray_gpuPfiS_ --------------------------
	.section	.text._Z12expArray_gpuPfiS_,"ax",@progbits
	.align	128
        .global         _Z12expArray_gpuPfiS_
        .type           _Z12expArray_gpuPfiS_,@function
        .size           _Z12expArray_gpuPfiS_,(.L_x_35 - _Z12expArray_gpuPfiS_)
        .other          _Z12expArray_gpuPfiS_,@"STO_CUDA_ENTRY STV_DEFAULT"
_Z12expArray_gpuPfiS_:
.text._Z12expArray_gpuPfiS_:
        /* <DEDUP_REMOVED lines=12> */
[----:B-1----:R-:W-:-:S12]  /*00c0*/  UIMAD UR4, UR4, UR5, URZ ;  /* 0x00000005040472a4 */ /* 0x002fd8000f8e02ff */
.L_x_23:
[----:B0-----:R-:W-:-:S06]  /*00d0*/  IMAD.WIDE R6, R0, 0x4, R2 ;  /* 0x0000000400067825 */ /* 0x001fcc00078e0202 */
[----:B--2---:R-:W2:Y:S01]  /*00e0*/  LDG.E R6, desc[UR6][R6.64] ;  /* 0x0000000606067981 */ /* 0x004ea2000c1e1900 */
[----:B-1----:R-:W-:Y:S01]  /*00f0*/  HFMA2 R9, -RZ, RZ, 0.96630859375, -0.0022525787353515625 ;  /* 0x3bbb989dff097431 */ /* 0x002fe200000001ff */
[----:B------:R-:W-:-:S04]  /*0100*/  MOV R11, 0x437c0000 ;  /* 0x437c0000000b7802 */ /* 0x000fc80000000f00 */
[----:B--2---:R-:W-:-:S04]  /*0110*/  FFMA.SAT R8, R6, R9, 0.5 ;  /* 0x3f00000006087423 */ /* 0x004fc80000002009 */
[----:B------:R-:W-:-:S04]  /*0120*/  FFMA.RM R8, R8, R11, 12582913 ;  /* 0x4b40000108087423 */ /* 0x000fc8000000400b */
[C---:B------:R-:W-:Y:S01]  /*0130*/  FADD R9, R8.reuse, -12583039 ;  /* 0xcb40007f08097421 */ /* 0x040fe20000000000 */
[----:B------:R-:W-:-:S03]  /*0140*/  SHF.L.U32 R11, R8, 0x17, RZ ;  /* 0x00000017080b7819 */ /* 0x000fc600000006ff */
[----:B------:R-:W-:-:S04]  /*0150*/  FFMA R9, R6, 1.4426950216293334961, -R9 ;  /* 0x3fb8aa3b06097823 */ /* 0x000fc80000000809 */
[----:B------:R-:W-:Y:S01]  /*0160*/  FFMA R10, R6, 1.925963033500011079e-08, R9 ;  /* 0x32a57060060a7823 */ /* 0x000fe20000000009 */
[C---:B---3--:R-:W-:Y:S01]  /*0170*/  IMAD.WIDE R8, R0.reuse, 0x4, R4 ;  /* 0x0000000400087825 */ /* 0x048fe200078e0204 */
[----:B------:R-:W-:-:S04]  /*0180*/  IADD3 R0, PT, PT, R0, UR4, RZ ;  /* 0x0000000400007c10 */ /* 0x000fc8000fffe0ff */
[----:B------:R-:W0:Y:S01]  /*0190*/  MUFU.EX2 R10, R10 ;  /* 0x0000000a000a7308 */ /* 0x000e220000000800 */
[----:B------:R-:W-:Y:S01]  /*01a0*/  ISETP.GE.AND P0, PT, R0, UR8, PT ;  /* 0x0000000800007c0c */ /* 0x000fe2000bf06270 */
[----:B0-----:R-:W-:-:S05]  /*01b0*/  FMUL R11, R11, R10 ;  /* 0x0000000a0b0b7220 */ /* 0x001fca0000400000 */
[----:B------:R1:W-:Y:S07]  /*01c0*/  STG.E desc[UR6][R8.64], R11 ;  /* 0x0000000b08007986 */ /* 0x0003ee000c101906 */
[----:B------:R-:W-:Y:S05]  /*01d0*/  @!P0 BRA `(.L_x_23) ;  /* 0xfffffffc00bc8947 */ /* 0x000fea000383ffff */
[----:B------:R-:W-:Y:S05]  /*01e0*/  EXIT ;  /* 0x000000000000794d */ /* 0x000fea0003800000 */
.L_x_24:
        /* <DEDUP_REMOVED lines=9> */
.L_x_35:


//--------------------- .text._Z12maxArray_gpuPfiS_ --------------------------
	.section	.text._Z12maxArray_gpuPfiS_,"ax",@progbits
	.align	128
        .global         _Z12maxArray_gpuPfiS_
        .type           _Z12maxArray_gpuPfiS_,@function
        .size           _Z12maxArray_gpuPfiS_,(.L_x_36 - _Z12maxArray_gpuPfiS_)
        .other          _Z12maxArray_gpuPfiS_,@"STO_CUDA_ENTRY STV_DEFAULT"
_Z12maxArray_gpuPfiS_:
.text._Z12maxArray_gpuPfiS_:
[----:B------:R-:W-:Y:S01]  /*0000*/  LDC R1, c[0x0][0x37c] ;  /* 0x0000df00ff017b82 */ /* 0x000fe20000000800 */
[----:B------:R-:W0:Y:S01]  /*0010*/  S2R R9, SR_CTAID.X ;  /* 0x0000000000097919 */ /* 0x000e220000002500 */
[----:B------:R-:W0:Y:S01]  /*0020*/  LDCU UR4, c[0x0][0x360] ;  /* 0x00006c00ff0477ac */ /* 0x000e220008000800 */
[----:B------:R-:W1:Y:S01]  /*0030*/  S2R R7, SR_TID.X ;  /* 0x0000000000077919 */ /* 0x000e620000002100 */
[----:B------:R-:W2:Y:S01]  /*0040*/  LDCU UR8, c[0x0][0x388] ;  /* 0x00007100ff0877ac */ /* 0x000ea20008000800 */
[----:B------:R-:W3:Y:S01]  /*0050*/  LDCU.64 UR6, c[0x0][0x358] ;  /* 0x00006b00ff0677ac */ /* 0x000ee20008000a00 */
[----:B0-----:R-:W-:-:S04]  /*0060*/  IMAD R0, R9, UR4, RZ ;  /* 0x0000000409007c24 */ /* 0x001fc8000f8e02ff */
[----:B-1----:R-:W-:-:S05]  /*0070*/  IMAD R5, R0, 0x2, R7 ;  /* 0x0000000200057824 */ /* 0x002fca00078e0207 */
[----:B--2---:R-:W-:-:S13]  /*0080*/  ISETP.GE.AND P1, PT, R5, UR8, PT ;  /* 0x0000000805007c0c */ /* 0x004fda000bf26270 */
[----:B------:R-:W0:Y:S02]  /*0090*/  @!P1 LDC.64 R2, c[0x0][0x380] ;  /* 0x0000e000ff029b82 */ /* 0x000e240000000a00 */
[----:B0-----:R-:W-:-:S06]  /*00a0*/  @!P1 IMAD.WIDE R2, R5, 0x4, R2 ;  /* 0x0000000405029825 */ /* 0x001fcc00078e0202 */
[----:B---3--:R-:W2:Y:S01]  /*00b0*/  @!P1 LDG.E R3, desc[UR6][R2.64] ;  /* 0x0000000602039981 */ /* 0x008ea2000c1e1900 */
[----:B------:R-:W0:Y:S01]  /*00c0*/  S2UR UR5, SR_CgaCtaId ;  /* 0x00000000000579c3 */ /* 0x000e220000008800 */
[----:B------:R-:W-:Y:S01]  /*00d0*/  IMAD.U32 R4, RZ, RZ, UR4 ;  /* 0x00000004ff047e24 */ /* 0x000fe2000f8e00ff */
[----:B------:R-:W-:Y:S01]  /*00e0*/  UMOV UR4, 0x400 ;  /* 0x0000040000047882 */ /* 0x000fe20000000000 */
[----:B------:R-:W-:Y:S01]  /*00f0*/  BSSY.RECONVERGENT B0, `(.L_x_25) ;  /* 0x000000f000007945 */ /* 0x000fe20003800200 */
[----:B------:R-:W-:Y:S01]  /*0100*/  ISETP.NE.AND P0, PT, R7, RZ, PT ;  /* 0x000000ff0700720c */ /* 0x000fe20003f05270 */
[----:B------:R-:W-:Y:S01]  /*0110*/  IMAD.IADD R5, R5, 0x1, R4 ;  /* 0x0000000105057824 */ /* 0x000fe200078e0204 */
[----:B------:R-:W-:-:S04]  /*0120*/  ISETP.GE.U32.AND P3, PT, R4, 0x2, PT ;  /* 0x000000020400780c */ /* 0x000fc80003f66070 */
[----:B------:R-:W-:Y:S01]  /*0130*/  ISETP.GE.U32.AND P2, PT, R5, UR8, PT ;  /* 0x0000000805007c0c */ /* 0x000fe2000bf46070 */
[----:B0-----:R-:W-:-:S06]  /*0140*/  ULEA UR4, UR5, UR4, 0x18 ;  /* 0x0000000405047291 */ /* 0x001fcc000f8ec0ff */
[----:B------:R-:W-:-:S05]  /*0150*/  LEA R0, R7, UR4, 0x2 ;  /* 0x0000000407007c11 */ /* 0x000fca000f8e10ff */
[----:B--2---:R0:W-:Y:S01]  /*0160*/  @!P1 STS [R0], R3 ;  /* 0x0000000300009388 */ /* 0x0041e20000000800 */
[----:B------:R-:W-:Y:S05]  /*0170*/  @P2 BRA `(.L_x_26) ;  /* 0x0000000000182947 */ /* 0x000fea0003800000 */
[----:B0-----:R-:W0:Y:S02]  /*0180*/  LDC.64 R2, c[0x0][0x380] ;  /* 0x0000e000ff027b82 */ /* 0x001e240000000a00 */
[----:B0-----:R-:W-:Y:S02]  /*0190*/  IMAD.WIDE.U32 R2, R5, 0x4, R2 ;  /* 0x0000000405027825 */ /* 0x001fe400078e0002 */
[----:B------:R-:W0:Y:S04]  /*01a0*/  LDS R5, [R0] ;  /* 0x0000000000057984 */ /* 0x000e280000000800 */
[----:B------:R-:W0:Y:S02]  /*01b0*/  LDG.E R2, desc[UR6][R2.64] ;  /* 0x0000000602027981 */ /* 0x000e24000c1e1900 */
[----:B0-----:R-:W-:-:S05]  /*01c0*/  FMNMX R5, R2, R5, !PT ;  /* 0x0000000502057209 */ /* 0x001fca0007800000 */
[----:B------:R1:W-:Y:S02]  /*01d0*/  STS [R0], R5 ;  /* 0x0000000500007388 */ /* 0x0003e40000000800 */
.L_x_26:
[----:B------:R-:W-:Y:S05]  /*01e0*/  BSYNC.RECONVERGENT B0 ;  /* 0x0000000000007941 */ /* 0x000fea0003800200 */
.L_x_25:
[----:B------:R-:W-:Y:S05]  /*01f0*/  @!P3 BRA `(.L_x_27) ;  /* 0x00000000002cb947 */ /* 0x000fea0003800000 */
.L_x_28:
[----:B------:R-:W-:Y:S01]  /*0200*/  BAR.SYNC.DEFER_BLOCKING 0x0 ;  /* 0x0000000000007b1d */ /* 0x000fe20000010000 */
[----:B------:R-:W-:-:S04]  /*0210*/  SHF.R.U32.HI R6, RZ, 0x1, R4 ;  /* 0x00000001ff067819 */ /* 0x000fc80000011604 */
[----:B------:R-:W-:-:S13]  /*0220*/  ISETP.GE.U32.AND P1, PT, R7, R6, PT ;  /* 0x000000060700720c */ /* 0x000fda0003f26070 */
[----:B0-----:R-:W-:Y:S01]  /*0230*/  @!P1 IMAD R3, R6, 0x4, R0 ;  /* 0x0000000406039824 */ /* 0x001fe200078e0200 */
[----:B------:R-:W-:Y:S05]  /*0240*/  @!P1 LDS R2, [R0] ;  /* 0x0000000000029984 */ /* 0x000fea0000000800 */
[----:B------:R-:W1:Y:S02]  /*0250*/  @!P1 LDS R3, [R3] ;  /* 0x0000000003039984 */ /* 0x000e640000000800 */
[----:B-1----:R-:W-:-:S05]  /*0260*/  @!P1 FMNMX R5, R2, R3, !PT ;  /* 0x0000000302059209 */ /* 0x002fca0007800000 */
[----:B------:R2:W-:Y:S01]  /*0270*/  @!P1 STS [R0], R5 ;  /* 0x0000000500009388 */ /* 0x0005e20000000800 */
[----:B------:R-:W-:Y:S01]  /*0280*/  ISETP.GT.U32.AND P1, PT, R4, 0x3, PT ;  /* 0x000000030400780c */ /* 0x000fe20003f24070 */
[----:B------:R-:W-:-:S12]  /*0290*/  IMAD.MOV.U32 R4, RZ, RZ, R6 ;  /* 0x000000ffff047224 */ /* 0x000fd800078e0006 */
[----:B--2---:R-:W-:Y:S05]  /*02a0*/  @P1 BRA `(.L_x_28) ;  /* 0xfffffffc00d41947 */ /* 0x004fea000383ffff */
.L_x_27:
[----:B------:R-:W-:Y:S05]  /*02b0*/  @P0 EXIT ;  /* 0x000000000000094d */ /* 0x000fea0003800000 */
[----:B------:R-:W2:Y:S01]  /*02c0*/  S2UR UR5, SR_CgaCtaId ;  /* 0x00000000000579c3 */ /* 0x000ea20000008800 */
[----:B------:R-:W-:-:S07]  /*02d0*/  UMOV UR4, 0x400 ;  /* 0x0000040000047882 */ /* 0x000fce0000000000 */
[----:B0-----:R-:W0:Y:S01]  /*02e0*/  LDC.64 R2, c[0x0][0x390] ;  /* 0x0000e400ff027b82 */ /* 0x001e220000000a00 */
[----:B--2---:R-:W-:Y:S01]  /*02f0*/  ULEA UR4, UR5, UR4, 0x18 ;  /* 0x0000000405047291 */ /* 0x004fe2000f8ec0ff */
[----:B0-----:R-:W-:-:S08]  /*0300*/  IMAD.WIDE.U32 R2, R9, 0x4, R2 ;  /* 0x0000000409027825 */ /* 0x001fd000078e0002 */
[----:B-1----:R-:W0:Y:S04]  /*0310*/  LDS R5, [UR4] ;  /* 0x00000004ff057984 */ /* 0x002e280008000800 */
[----:B0-----:R-:W-:Y:S01]  /*0320*/  STG.E desc[UR6][R2.64], R5 ;  /* 0x0000000502007986 */ /* 0x001fe2000c101906 */
[----:B------:R-:W-:Y:S05]  /*0330*/  EXIT ;  /* 0x000000000000794d */ /* 0x000fea0003800000 */
.L_x_29:
        /* <DEDUP_REMOVED lines=12> */
.L_x_36:


//--------------------- .nv.shared._Z15sumExpArray_gpuPfiS_S_f --------------------------
	.section	.nv.shared._Z15sumExpArray_gpuPfiS_S_f,"aw",@nobits
	.sectionflags	@""
	.align	16
	.zero		1024


//--------------------- .nv.shared.reserved.0     --------------------------
	.section	.nv.shared.reserved.0,"aw",@nobits
	.weak		__nv_reservedSMEM_offset_0_alias
	.size		__nv_reservedSMEM_offset_0_alias, 0, 64
	.other		__nv_reservedSMEM_offset_0_alias,@"STO_CUDA_RESERVED_SHARED STV_DEFAULT"
__nv_reservedSMEM_offset_0_alias:
	.zero		0
	.zero		64


//--------------------- .nv.shared._Z15divideArray_gpuPffS_i --------------------------
	.section	.nv.shared._Z15divideArray_gpuPffS_i,"aw",@nobits
	.sectionflags	@""
	.align	16
	.zero		1024


//--------------------- .nv.shared._Z18substractArray_gpuPffS_i --------------------------
	.section	.nv.shared._Z18substractArray_gpuPffS_i,"aw",@nobits
	.sectionflags	@""
	.align	16
	.zero		1024


//--------------------- .nv.shared._Z12sumArray_gpuPfiS_ --------------------------
	.section	.nv.shared._Z12sumArray_gpuPfiS_,"aw",@nobits
	.sectionflags	@""
	.align	16
	.zero		1024


//--------------------- .nv.shared._Z12expArray_gpuPfiS_ --------------------------
	.section	.nv.shared._Z12expArray_gpuPfiS_,"aw",@nobits
	.sectionflags	@""
	.align	16
	.zero		1024


//--------------------- .nv.shared._Z12maxArray_gpuPfiS_ --------------------------
	.section	.nv.shared._Z12maxArray_gpuPfiS_,"aw",@nobits
	.sectionflags	@""
	.align	16
	.zero		1024


//--------------------- .nv.constant0._Z15sumExpArray_gpuPfiS_S_f --------------------------
	.section	.nv.constant0._Z15sumExpArray_gpuPfiS_S_f,"a",@progbits
	.sectionflags	@""
	.align	4
.nv.constant0._Z15sumExpArray_gpuPfiS_S_f:
	.zero		932


//--------------------- .nv.constant0._Z15divideArray_gpuPffS_i --------------------------
	.section	.nv.constant0._Z15divideArray_gpuPffS_i,"a",@progbits
	.sectionflags	@""
	.align	4
.nv.constant0._Z15divideArray_gpuPffS_i:
	.zero		924


//--------------------- .nv.constant0._Z18substractArray_gpuPffS_i --------------------------
	.section	.nv.constant0._Z18substractArray_gpuPffS_i,"a",@progbits
	.sectionflags	@""
	.align	4
.nv.constant0._Z18substractArray_gpuPffS_i:
	.zero		924


//--------------------- .nv.constant0._Z12sumArray_gpuPfiS_ --------------------------
	.section	.nv.constant0._Z12sumArray_gpuPfiS_,"a",@progbits
	.sectionflags	@""
	.align	4
.nv.constant0._Z12sumArray_gpuPfiS_:
	.zero		920


//--------------------- .nv.constant0._Z12expArray_gpuPfiS_ --------------------------
	.section	.nv.constant0._Z12expArray_gpuPfiS_,"a",@progbits
	.sectionflags	@""
	.align	4
.nv.constant0._Z12expArray_gpuPfiS_:
	.zero		920


//--------------------- .nv.constant0._Z12maxArray_gpuPfiS_ --------------------------
	.section	.nv.constant0._Z12maxArray_gpuPfiS_,"a",@progbits
	.sectionflags	@""
	.align	4
.nv.constant0._Z12maxArray_gpuPfiS_:
	.zero		920


//--------------------- SYMBOLS --------------------------

	.type		.nv.reservedSmem.offset0,@object
	.size		.nv.reservedSmem.offset0,0x4
	.type		.nv.reservedSmem.cap,@object
	.size		.nv.reservedSmem.cap,0x4
